//
// Generated by NVIDIA NVVM Compiler
//
// Compiler Build ID: CL-36424714
// Cuda compilation tools, release 13.0, V13.0.88
// Based on NVVM 20.0.0
//

.version 9.0
.target sm_100
.address_size 64

	// .globl	_Z10addRowWisePiS_S_ii

.visible .entry _Z10addRowWisePiS_S_ii(
	.param .u64 .ptr .align 1 _Z10addRowWisePiS_S_ii_param_0,
	.param .u64 .ptr .align 1 _Z10addRowWisePiS_S_ii_param_1,
	.param .u64 .ptr .align 1 _Z10addRowWisePiS_S_ii_param_2,
	.param .u32 _Z10addRowWisePiS_S_ii_param_3,
	.param .u32 _Z10addRowWisePiS_S_ii_param_4
)
{
	.reg .pred 	%p<12>;
	.reg .b32 	%r<116>;
	.reg .b64 	%rd<56>;

	ld.param.u64 	%rd22, [_Z10addRowWisePiS_S_ii_param_0];
	ld.param.u64 	%rd23, [_Z10addRowWisePiS_S_ii_param_1];
	ld.param.u64 	%rd24, [_Z10addRowWisePiS_S_ii_param_2];
	ld.param.u32 	%r19, [_Z10addRowWisePiS_S_ii_param_3];
	ld.param.u32 	%r18, [_Z10addRowWisePiS_S_ii_param_4];
	cvta.to.global.u64 	%rd1, %rd24;
	cvta.to.global.u64 	%rd2, %rd23;
	cvta.to.global.u64 	%rd3, %rd22;
	mov.u32 	%r1, %tid.x;
	setp.ge.s32 	%p1, %r1, %r19;
	setp.lt.s32 	%p2, %r18, 1;
	or.pred  	%p3, %p1, %p2;
	@%p3 bra 	$L__BB0_13;
	mul.lo.s32 	%r2, %r18, %r1;
	and.b32  	%r3, %r18, 15;
	setp.lt.u32 	%p4, %r18, 16;
	mov.b32 	%r113, 0;
	@%p4 bra 	$L__BB0_4;
	and.b32  	%r113, %r18, 2147483632;
	neg.s32 	%r111, %r113;
	mul.wide.u32 	%rd25, %r2, 4;
	add.s64 	%rd26, %rd25, 32;
	add.s64 	%rd52, %rd1, %rd26;
	add.s64 	%rd51, %rd2, %rd26;
	add.s64 	%rd50, %rd3, %rd26;
$L__BB0_3:
	.pragma "nounroll";
	ld.global.u32 	%r21, [%rd50+-32];
	ld.global.u32 	%r22, [%rd51+-32];
	add.s32 	%r23, %r22, %r21;
	st.global.u32 	[%rd52+-32], %r23;
	ld.global.u32 	%r24, [%rd50+-28];
	ld.global.u32 	%r25, [%rd51+-28];
	add.s32 	%r26, %r25, %r24;
	st.global.u32 	[%rd52+-28], %r26;
	ld.global.u32 	%r27, [%rd50+-24];
	ld.global.u32 	%r28, [%rd51+-24];
	add.s32 	%r29, %r28, %r27;
	st.global.u32 	[%rd52+-24], %r29;
	ld.global.u32 	%r30, [%rd50+-20];
	ld.global.u32 	%r31, [%rd51+-20];
	add.s32 	%r32, %r31, %r30;
	st.global.u32 	[%rd52+-20], %r32;
	ld.global.u32 	%r33, [%rd50+-16];
	ld.global.u32 	%r34, [%rd51+-16];
	add.s32 	%r35, %r34, %r33;
	st.global.u32 	[%rd52+-16], %r35;
	ld.global.u32 	%r36, [%rd50+-12];
	ld.global.u32 	%r37, [%rd51+-12];
	add.s32 	%r38, %r37, %r36;
	st.global.u32 	[%rd52+-12], %r38;
	ld.global.u32 	%r39, [%rd50+-8];
	ld.global.u32 	%r40, [%rd51+-8];
	add.s32 	%r41, %r40, %r39;
	st.global.u32 	[%rd52+-8], %r41;
	ld.global.u32 	%r42, [%rd50+-4];
	ld.global.u32 	%r43, [%rd51+-4];
	add.s32 	%r44, %r43, %r42;
	st.global.u32 	[%rd52+-4], %r44;
	ld.global.u32 	%r45, [%rd50];
	ld.global.u32 	%r46, [%rd51];
	add.s32 	%r47, %r46, %r45;
	st.global.u32 	[%rd52], %r47;
	ld.global.u32 	%r48, [%rd50+4];
	ld.global.u32 	%r49, [%rd51+4];
	add.s32 	%r50, %r49, %r48;
	st.global.u32 	[%rd52+4], %r50;
	ld.global.u32 	%r51, [%rd50+8];
	ld.global.u32 	%r52, [%rd51+8];
	add.s32 	%r53, %r52, %r51;
	st.global.u32 	[%rd52+8], %r53;
	ld.global.u32 	%r54, [%rd50+12];
	ld.global.u32 	%r55, [%rd51+12];
	add.s32 	%r56, %r55, %r54;
	st.global.u32 	[%rd52+12], %r56;
	ld.global.u32 	%r57, [%rd50+16];
	ld.global.u32 	%r58, [%rd51+16];
	add.s32 	%r59, %r58, %r57;
	st.global.u32 	[%rd52+16], %r59;
	ld.global.u32 	%r60, [%rd50+20];
	ld.global.u32 	%r61, [%rd51+20];
	add.s32 	%r62, %r61, %r60;
	st.global.u32 	[%rd52+20], %r62;
	ld.global.u32 	%r63, [%rd50+24];
	ld.global.u32 	%r64, [%rd51+24];
	add.s32 	%r65, %r64, %r63;
	st.global.u32 	[%rd52+24], %r65;
	ld.global.u32 	%r66, [%rd50+28];
	ld.global.u32 	%r67, [%rd51+28];
	add.s32 	%r68, %r67, %r66;
	st.global.u32 	[%rd52+28], %r68;
	add.s32 	%r111, %r111, 16;
	add.s64 	%rd52, %rd52, 64;
	add.s64 	%rd51, %rd51, 64;
	add.s64 	%rd50, %rd50, 64;
	setp.ne.s32 	%p5, %r111, 0;
	@%p5 bra 	$L__BB0_3;
$L__BB0_4:
	setp.eq.s32 	%p6, %r3, 0;
	@%p6 bra 	$L__BB0_13;
	and.b32  	%r9, %r18, 7;
	setp.lt.u32 	%p7, %r3, 8;
	@%p7 bra 	$L__BB0_7;
	add.s32 	%r69, %r113, %r2;
	mul.wide.u32 	%rd27, %r69, 4;
	add.s64 	%rd28, %rd3, %rd27;
	ld.global.u32 	%r70, [%rd28];
	add.s64 	%rd29, %rd2, %rd27;
	ld.global.u32 	%r71, [%rd29];
	add.s32 	%r72, %r71, %r70;
	add.s64 	%rd30, %rd1, %rd27;
	st.global.u32 	[%rd30], %r72;
	cvt.u64.u32 	%rd31, %r2;
	cvt.u64.u32 	%rd32, %r113;
	add.s64 	%rd33, %rd32, %rd31;
	shl.b64 	%rd34, %rd33, 2;
	add.s64 	%rd35, %rd3, %rd34;
	ld.global.u32 	%r73, [%rd35+4];
	add.s64 	%rd36, %rd2, %rd34;
	ld.global.u32 	%r74, [%rd36+4];
	add.s32 	%r75, %r74, %r73;
	add.s64 	%rd37, %rd1, %rd34;
	st.global.u32 	[%rd37+4], %r75;
	ld.global.u32 	%r76, [%rd35+8];
	ld.global.u32 	%r77, [%rd36+8];
	add.s32 	%r78, %r77, %r76;
	st.global.u32 	[%rd37+8], %r78;
	ld.global.u32 	%r79, [%rd35+12];
	ld.global.u32 	%r80, [%rd36+12];
	add.s32 	%r81, %r80, %r79;
	st.global.u32 	[%rd37+12], %r81;
	ld.global.u32 	%r82, [%rd35+16];
	ld.global.u32 	%r83, [%rd36+16];
	add.s32 	%r84, %r83, %r82;
	st.global.u32 	[%rd37+16], %r84;
	ld.global.u32 	%r85, [%rd35+20];
	ld.global.u32 	%r86, [%rd36+20];
	add.s32 	%r87, %r86, %r85;
	st.global.u32 	[%rd37+20], %r87;
	ld.global.u32 	%r88, [%rd35+24];
	ld.global.u32 	%r89, [%rd36+24];
	add.s32 	%r90, %r89, %r88;
	st.global.u32 	[%rd37+24], %r90;
	ld.global.u32 	%r91, [%rd35+28];
	ld.global.u32 	%r92, [%rd36+28];
	add.s32 	%r93, %r92, %r91;
	st.global.u32 	[%rd37+28], %r93;
	add.s32 	%r113, %r113, 8;
$L__BB0_7:
	setp.eq.s32 	%p8, %r9, 0;
	@%p8 bra 	$L__BB0_13;
	and.b32  	%r12, %r18, 3;
	setp.lt.u32 	%p9, %r9, 4;
	@%p9 bra 	$L__BB0_10;
	add.s32 	%r94, %r113, %r2;
	mul.wide.u32 	%rd38, %r94, 4;
	add.s64 	%rd39, %rd3, %rd38;
	ld.global.u32 	%r95, [%rd39];
	add.s64 	%rd40, %rd2, %rd38;
	ld.global.u32 	%r96, [%rd40];
	add.s32 	%r97, %r96, %r95;
	add.s64 	%rd41, %rd1, %rd38;
	st.global.u32 	[%rd41], %r97;
	cvt.u64.u32 	%rd42, %r2;
	cvt.u64.u32 	%rd43, %r113;
	add.s64 	%rd44, %rd43, %rd42;
	shl.b64 	%rd45, %rd44, 2;
	add.s64 	%rd46, %rd3, %rd45;
	ld.global.u32 	%r98, [%rd46+4];
	add.s64 	%rd47, %rd2, %rd45;
	ld.global.u32 	%r99, [%rd47+4];
	add.s32 	%r100, %r99, %r98;
	add.s64 	%rd48, %rd1, %rd45;
	st.global.u32 	[%rd48+4], %r100;
	ld.global.u32 	%r101, [%rd46+8];
	ld.global.u32 	%r102, [%rd47+8];
	add.s32 	%r103, %r102, %r101;
	st.global.u32 	[%rd48+8], %r103;
	ld.global.u32 	%r104, [%rd46+12];
	ld.global.u32 	%r105, [%rd47+12];
	add.s32 	%r106, %r105, %r104;
	st.global.u32 	[%rd48+12], %r106;
	add.s32 	%r113, %r113, 4;
$L__BB0_10:
	setp.eq.s32 	%p10, %r12, 0;
	@%p10 bra 	$L__BB0_13;
	add.s32 	%r107, %r113, %r2;
	mul.wide.u32 	%rd49, %r107, 4;
	add.s64 	%rd55, %rd1, %rd49;
	add.s64 	%rd54, %rd2, %rd49;
	add.s64 	%rd53, %rd3, %rd49;
	neg.s32 	%r115, %r12;
$L__BB0_12:
	.pragma "nounroll";
	ld.global.u32 	%r108, [%rd53];
	ld.global.u32 	%r109, [%rd54];
	add.s32 	%r110, %r109, %r108;
	st.global.u32 	[%rd55], %r110;
	add.s64 	%rd55, %rd55, 4;
	add.s64 	%rd54, %rd54, 4;
	add.s64 	%rd53, %rd53, 4;
	add.s32 	%r115, %r115, 1;
	setp.ne.s32 	%p11, %r115, 0;
	@%p11 bra 	$L__BB0_12;
$L__BB0_13:
	ret;

}
	// .globl	_Z13addColumnWisePiS_S_ii
.visible .entry _Z13addColumnWisePiS_S_ii(
	.param .u64 .ptr .align 1 _Z13addColumnWisePiS_S_ii_param_0,
	.param .u64 .ptr .align 1 _Z13addColumnWisePiS_S_ii_param_1,
	.param .u64 .ptr .align 1 _Z13addColumnWisePiS_S_ii_param_2,
	.param .u32 _Z13addColumnWisePiS_S_ii_param_3,
	.param .u32 _Z13addColumnWisePiS_S_ii_param_4
)
{
	.reg .pred 	%p<12>;
	.reg .b32 	%r<122>;
	.reg .b64 	%rd<101>;

	ld.param.u64 	%rd4, [_Z13addColumnWisePiS_S_ii_param_0];
	ld.param.u64 	%rd5, [_Z13addColumnWisePiS_S_ii_param_1];
	ld.param.u64 	%rd6, [_Z13addColumnWisePiS_S_ii_param_2];
	ld.param.u32 	%r23, [_Z13addColumnWisePiS_S_ii_param_3];
	ld.param.u32 	%r24, [_Z13addColumnWisePiS_S_ii_param_4];
	cvta.to.global.u64 	%rd1, %rd6;
	cvta.to.global.u64 	%rd2, %rd5;
	cvta.to.global.u64 	%rd3, %rd4;
	mov.u32 	%r1, %tid.x;
	setp.ge.s32 	%p1, %r1, %r24;
	setp.lt.s32 	%p2, %r23, 1;
	or.pred  	%p3, %p1, %p2;
	@%p3 bra 	$L__BB1_13;
	and.b32  	%r2, %r23, 15;
	setp.lt.u32 	%p4, %r23, 16;
	mov.b32 	%r118, 0;
	@%p4 bra 	$L__BB1_4;
	and.b32  	%r118, %r23, 2147483632;
	neg.s32 	%r116, %r118;
	shl.b32 	%r5, %r24, 4;
	mul.wide.s32 	%rd11, %r24, 4;
	mov.u32 	%r115, %r1;
$L__BB1_3:
	.pragma "nounroll";
	mul.wide.s32 	%rd7, %r115, 4;
	add.s64 	%rd8, %rd3, %rd7;
	ld.global.u32 	%r26, [%rd8];
	add.s64 	%rd9, %rd2, %rd7;
	ld.global.u32 	%r27, [%rd9];
	add.s32 	%r28, %r27, %r26;
	add.s64 	%rd10, %rd1, %rd7;
	st.global.u32 	[%rd10], %r28;
	add.s64 	%rd12, %rd8, %rd11;
	ld.global.u32 	%r29, [%rd12];
	add.s64 	%rd13, %rd9, %rd11;
	ld.global.u32 	%r30, [%rd13];
	add.s32 	%r31, %r30, %r29;
	add.s64 	%rd14, %rd10, %rd11;
	st.global.u32 	[%rd14], %r31;
	add.s64 	%rd15, %rd12, %rd11;
	ld.global.u32 	%r32, [%rd15];
	add.s64 	%rd16, %rd13, %rd11;
	ld.global.u32 	%r33, [%rd16];
	add.s32 	%r34, %r33, %r32;
	add.s64 	%rd17, %rd14, %rd11;
	st.global.u32 	[%rd17], %r34;
	add.s64 	%rd18, %rd15, %rd11;
	ld.global.u32 	%r35, [%rd18];
	add.s64 	%rd19, %rd16, %rd11;
	ld.global.u32 	%r36, [%rd19];
	add.s32 	%r37, %r36, %r35;
	add.s64 	%rd20, %rd17, %rd11;
	st.global.u32 	[%rd20], %r37;
	add.s64 	%rd21, %rd18, %rd11;
	ld.global.u32 	%r38, [%rd21];
	add.s64 	%rd22, %rd19, %rd11;
	ld.global.u32 	%r39, [%rd22];
	add.s32 	%r40, %r39, %r38;
	add.s64 	%rd23, %rd20, %rd11;
	st.global.u32 	[%rd23], %r40;
	add.s64 	%rd24, %rd21, %rd11;
	ld.global.u32 	%r41, [%rd24];
	add.s64 	%rd25, %rd22, %rd11;
	ld.global.u32 	%r42, [%rd25];
	add.s32 	%r43, %r42, %r41;
	add.s64 	%rd26, %rd23, %rd11;
	st.global.u32 	[%rd26], %r43;
	add.s64 	%rd27, %rd24, %rd11;
	ld.global.u32 	%r44, [%rd27];
	add.s64 	%rd28, %rd25, %rd11;
	ld.global.u32 	%r45, [%rd28];
	add.s32 	%r46, %r45, %r44;
	add.s64 	%rd29, %rd26, %rd11;
	st.global.u32 	[%rd29], %r46;
	add.s64 	%rd30, %rd27, %rd11;
	ld.global.u32 	%r47, [%rd30];
	add.s64 	%rd31, %rd28, %rd11;
	ld.global.u32 	%r48, [%rd31];
	add.s32 	%r49, %r48, %r47;
	add.s64 	%rd32, %rd29, %rd11;
	st.global.u32 	[%rd32], %r49;
	add.s64 	%rd33, %rd30, %rd11;
	ld.global.u32 	%r50, [%rd33];
	add.s64 	%rd34, %rd31, %rd11;
	ld.global.u32 	%r51, [%rd34];
	add.s32 	%r52, %r51, %r50;
	add.s64 	%rd35, %rd32, %rd11;
	st.global.u32 	[%rd35], %r52;
	add.s64 	%rd36, %rd33, %rd11;
	ld.global.u32 	%r53, [%rd36];
	add.s64 	%rd37, %rd34, %rd11;
	ld.global.u32 	%r54, [%rd37];
	add.s32 	%r55, %r54, %r53;
	add.s64 	%rd38, %rd35, %rd11;
	st.global.u32 	[%rd38], %r55;
	add.s64 	%rd39, %rd36, %rd11;
	ld.global.u32 	%r56, [%rd39];
	add.s64 	%rd40, %rd37, %rd11;
	ld.global.u32 	%r57, [%rd40];
	add.s32 	%r58, %r57, %r56;
	add.s64 	%rd41, %rd38, %rd11;
	st.global.u32 	[%rd41], %r58;
	add.s64 	%rd42, %rd39, %rd11;
	ld.global.u32 	%r59, [%rd42];
	add.s64 	%rd43, %rd40, %rd11;
	ld.global.u32 	%r60, [%rd43];
	add.s32 	%r61, %r60, %r59;
	add.s64 	%rd44, %rd41, %rd11;
	st.global.u32 	[%rd44], %r61;
	add.s64 	%rd45, %rd42, %rd11;
	ld.global.u32 	%r62, [%rd45];
	add.s64 	%rd46, %rd43, %rd11;
	ld.global.u32 	%r63, [%rd46];
	add.s32 	%r64, %r63, %r62;
	add.s64 	%rd47, %rd44, %rd11;
	st.global.u32 	[%rd47], %r64;
	add.s64 	%rd48, %rd45, %rd11;
	ld.global.u32 	%r65, [%rd48];
	add.s64 	%rd49, %rd46, %rd11;
	ld.global.u32 	%r66, [%rd49];
	add.s32 	%r67, %r66, %r65;
	add.s64 	%rd50, %rd47, %rd11;
	st.global.u32 	[%rd50], %r67;
	add.s64 	%rd51, %rd48, %rd11;
	ld.global.u32 	%r68, [%rd51];
	add.s64 	%rd52, %rd49, %rd11;
	ld.global.u32 	%r69, [%rd52];
	add.s32 	%r70, %r69, %r68;
	add.s64 	%rd53, %rd50, %rd11;
	st.global.u32 	[%rd53], %r70;
	add.s64 	%rd54, %rd51, %rd11;
	ld.global.u32 	%r71, [%rd54];
	add.s64 	%rd55, %rd52, %rd11;
	ld.global.u32 	%r72, [%rd55];
	add.s32 	%r73, %r72, %r71;
	add.s64 	%rd56, %rd53, %rd11;
	st.global.u32 	[%rd56], %r73;
	add.s32 	%r116, %r116, 16;
	add.s32 	%r115, %r115, %r5;
	setp.ne.s32 	%p5, %r116, 0;
	@%p5 bra 	$L__BB1_3;
$L__BB1_4:
	setp.eq.s32 	%p6, %r2, 0;
	@%p6 bra 	$L__BB1_13;
	and.b32  	%r11, %r23, 7;
	setp.lt.u32 	%p7, %r2, 8;
	@%p7 bra 	$L__BB1_7;
	mad.lo.s32 	%r74, %r118, %r24, %r1;
	mul.wide.s32 	%rd57, %r74, 4;
	add.s64 	%rd58, %rd3, %rd57;
	ld.global.u32 	%r75, [%rd58];
	add.s64 	%rd59, %rd2, %rd57;
	ld.global.u32 	%r76, [%rd59];
	add.s32 	%r77, %r76, %r75;
	add.s64 	%rd60, %rd1, %rd57;
	st.global.u32 	[%rd60], %r77;
	mul.wide.s32 	%rd61, %r24, 4;
	add.s64 	%rd62, %rd58, %rd61;
	ld.global.u32 	%r78, [%rd62];
	add.s64 	%rd63, %rd59, %rd61;
	ld.global.u32 	%r79, [%rd63];
	add.s32 	%r80, %r79, %r78;
	add.s64 	%rd64, %rd60, %rd61;
	st.global.u32 	[%rd64], %r80;
	add.s64 	%rd65, %rd62, %rd61;
	ld.global.u32 	%r81, [%rd65];
	add.s64 	%rd66, %rd63, %rd61;
	ld.global.u32 	%r82, [%rd66];
	add.s32 	%r83, %r82, %r81;
	add.s64 	%rd67, %rd64, %rd61;
	st.global.u32 	[%rd67], %r83;
	add.s64 	%rd68, %rd65, %rd61;
	ld.global.u32 	%r84, [%rd68];
	add.s64 	%rd69, %rd66, %rd61;
	ld.global.u32 	%r85, [%rd69];
	add.s32 	%r86, %r85, %r84;
	add.s64 	%rd70, %rd67, %rd61;
	st.global.u32 	[%rd70], %r86;
	add.s64 	%rd71, %rd68, %rd61;
	ld.global.u32 	%r87, [%rd71];
	add.s64 	%rd72, %rd69, %rd61;
	ld.global.u32 	%r88, [%rd72];
	add.s32 	%r89, %r88, %r87;
	add.s64 	%rd73, %rd70, %rd61;
	st.global.u32 	[%rd73], %r89;
	add.s64 	%rd74, %rd71, %rd61;
	ld.global.u32 	%r90, [%rd74];
	add.s64 	%rd75, %rd72, %rd61;
	ld.global.u32 	%r91, [%rd75];
	add.s32 	%r92, %r91, %r90;
	add.s64 	%rd76, %rd73, %rd61;
	st.global.u32 	[%rd76], %r92;
	add.s64 	%rd77, %rd74, %rd61;
	ld.global.u32 	%r93, [%rd77];
	add.s64 	%rd78, %rd75, %rd61;
	ld.global.u32 	%r94, [%rd78];
	add.s32 	%r95, %r94, %r93;
	add.s64 	%rd79, %rd76, %rd61;
	st.global.u32 	[%rd79], %r95;
	add.s64 	%rd80, %rd77, %rd61;
	ld.global.u32 	%r96, [%rd80];
	add.s64 	%rd81, %rd78, %rd61;
	ld.global.u32 	%r97, [%rd81];
	add.s32 	%r98, %r97, %r96;
	add.s64 	%rd82, %rd79, %rd61;
	st.global.u32 	[%rd82], %r98;
	add.s32 	%r118, %r118, 8;
$L__BB1_7:
	setp.eq.s32 	%p8, %r11, 0;
	@%p8 bra 	$L__BB1_13;
	and.b32  	%r14, %r23, 3;
	setp.lt.u32 	%p9, %r11, 4;
	@%p9 bra 	$L__BB1_10;
	mad.lo.s32 	%r99, %r118, %r24, %r1;
	mul.wide.s32 	%rd83, %r99, 4;
	add.s64 	%rd84, %rd3, %rd83;
	ld.global.u32 	%r100, [%rd84];
	add.s64 	%rd85, %rd2, %rd83;
	ld.global.u32 	%r101, [%rd85];
	add.s32 	%r102, %r101, %r100;
	add.s64 	%rd86, %rd1, %rd83;
	st.global.u32 	[%rd86], %r102;
	mul.wide.s32 	%rd87, %r24, 4;
	add.s64 	%rd88, %rd84, %rd87;
	ld.global.u32 	%r103, [%rd88];
	add.s64 	%rd89, %rd85, %rd87;
	ld.global.u32 	%r104, [%rd89];
	add.s32 	%r105, %r104, %r103;
	add.s64 	%rd90, %rd86, %rd87;
	st.global.u32 	[%rd90], %r105;
	add.s64 	%rd91, %rd88, %rd87;
	ld.global.u32 	%r106, [%rd91];
	add.s64 	%rd92, %rd89, %rd87;
	ld.global.u32 	%r107, [%rd92];
	add.s32 	%r108, %r107, %r106;
	add.s64 	%rd93, %rd90, %rd87;
	st.global.u32 	[%rd93], %r108;
	add.s64 	%rd94, %rd91, %rd87;
	ld.global.u32 	%r109, [%rd94];
	add.s64 	%rd95, %rd92, %rd87;
	ld.global.u32 	%r110, [%rd95];
	add.s32 	%r111, %r110, %r109;
	add.s64 	%rd96, %rd93, %rd87;
	st.global.u32 	[%rd96], %r111;
	add.s32 	%r118, %r118, 4;
$L__BB1_10:
	setp.eq.s32 	%p10, %r14, 0;
	@%p10 bra 	$L__BB1_13;
	mad.lo.s32 	%r121, %r118, %r24, %r1;
	neg.s32 	%r120, %r14;
$L__BB1_12:
	.pragma "nounroll";
	mul.wide.s32 	%rd97, %r121, 4;
	add.s64 	%rd98, %rd3, %rd97;
	ld.global.u32 	%r112, [%rd98];
	add.s64 	%rd99, %rd2, %rd97;
	ld.global.u32 	%r113, [%rd99];
	add.s32 	%r114, %r113, %r112;
	add.s64 	%rd100, %rd1, %rd97;
	st.global.u32 	[%rd100], %r114;
	add.s32 	%r121, %r121, %r24;
	add.s32 	%r120, %r120, 1;
	setp.ne.s32 	%p11, %r120, 0;
	@%p11 bra 	$L__BB1_12;
$L__BB1_13:
	ret;

}
	// .globl	_Z14addElementWisePiS_S_ii
.visible .entry _Z14addElementWisePiS_S_ii(
	.param .u64 .ptr .align 1 _Z14addElementWisePiS_S_ii_param_0,
	.param .u64 .ptr .align 1 _Z14addElementWisePiS_S_ii_param_1,
	.param .u64 .ptr .align 1 _Z14addElementWisePiS_S_ii_param_2,
	.param .u32 _Z14addElementWisePiS_S_ii_param_3,
	.param .u32 _Z14addElementWisePiS_S_ii_param_4
)
{
	.reg .pred 	%p<4>;
	.reg .b32 	%r<9>;
	.reg .b64 	%rd<11>;

	ld.param.u64 	%rd1, [_Z14addElementWisePiS_S_ii_param_0];
	ld.param.u64 	%rd2, [_Z14addElementWisePiS_S_ii_param_1];
	ld.param.u64 	%rd3, [_Z14addElementWisePiS_S_ii_param_2];
	ld.param.u32 	%r4, [_Z14addElementWisePiS_S_ii_param_3];
	ld.param.u32 	%r3, [_Z14addElementWisePiS_S_ii_param_4];
	mov.u32 	%r1, %ctaid.x;
	mov.u32 	%r2, %tid.x;
	setp.ge.s32 	%p1, %r1, %r4;
	setp.ge.s32 	%p2, %r2, %r3;
	or.pred  	%p3, %p1, %p2;
	@%p3 bra 	$L__BB2_2;
	cvta.to.global.u64 	%rd4, %rd1;
	cvta.to.global.u64 	%rd5, %rd2;
	cvta.to.global.u64 	%rd6, %rd3;
	mad.lo.s32 	%r5, %r3, %r1, %r2;
	mul.wide.u32 	%rd7, %r5, 4;
	add.s64 	%rd8, %rd4, %rd7;
	ld.global.u32 	%r6, [%rd8];
	add.s64 	%rd9, %rd5, %rd7;
	ld.global.u32 	%r7, [%rd9];
	add.s32 	%r8, %r7, %r6;
	add.s64 	%rd10, %rd6, %rd7;
	st.global.u32 	[%rd10], %r8;
$L__BB2_2:
	ret;

}


// ===== COMPILED SASS (sm_100) =====

	.target	sm_100

	.elftype	@"ET_EXEC"


//--------------------- .note.nv.tkinfo           --------------------------
	.section	.note.nv.tkinfo,"",@"SHT_NOTE"
	.sectionflags	@"SHF_NOTE_NV_TKINFO"
	.tkinfo
        /*0018*/ 	.word	0x00000002
        /*0030*/ 	.string	""
        /*0030*/ 	.string	"ptxas"
        /*0030*/ 	.string	"Cuda compilation tools, release 13.0, V13.0.88"
        /*0030*/ 	.string	"Build cuda_13.0.r13.0/compiler.36424714_0"
        /*0030*/ 	.string	"-arch sm_100 -m 64 "



//--------------------- .note.nv.cuinfo           --------------------------
	.section	.note.nv.cuinfo,"",@"SHT_NOTE"
	.sectionflags	@"SHF_NOTE_NV_CUINFO"
        /*0018*/ 	.short	0x0002
        /*001a*/ 	.short	0x0064
        /*001c*/ 	.short	0x0082
	.zero		2


//--------------------- .nv.info                  --------------------------
	.section	.nv.info,"",@"SHT_CUDA_INFO"
	.align	4


	//----- nvinfo : EIATTR_REGCOUNT
	.align		4
        /*0000*/ 	.byte	0x04, 0x2f
        /*0002*/ 	.short	(.L_1 - .L_0)
	.align		4
.L_0:
        /*0004*/ 	.word	index@(_Z10addRowWisePiS_S_ii)
        /*0008*/ 	.word	0x00000016


	//----- nvinfo : EIATTR_FRAME_SIZE
	.align		4
.L_1:
        /*000c*/ 	.byte	0x04, 0x11
        /*000e*/ 	.short	(.L_3 - .L_2)
	.align		4
.L_2:
        /*0010*/ 	.word	index@(_Z10addRowWisePiS_S_ii)
        /*0014*/ 	.word	0x00000000


	//----- nvinfo : EIATTR_REGCOUNT
	.align		4
.L_3:
        /*0018*/ 	.byte	0x04, 0x2f
        /*001a*/ 	.short	(.L_5 - .L_4)
	.align		4
.L_4:
        /*001c*/ 	.word	index@(_Z13addColumnWisePiS_S_ii)
        /*0020*/ 	.word	0x0000001e


	//----- nvinfo : EIATTR_FRAME_SIZE
	.align		4
.L_5:
        /*0024*/ 	.byte	0x04, 0x11
        /*0026*/ 	.short	(.L_7 - .L_6)
	.align		4
.L_6:
        /*0028*/ 	.word	index@(_Z13addColumnWisePiS_S_ii)
        /*002c*/ 	.word	0x00000000


	//----- nvinfo : EIATTR_REGCOUNT
	.align		4
.L_7:
        /*0030*/ 	.byte	0x04, 0x2f
        /*0032*/ 	.short	(.L_9 - .L_8)
	.align		4
.L_8:
        /*0034*/ 	.word	index@(_Z14addElementWisePiS_S_ii)
        /*0038*/ 	.word	0x0000000c


	//----- nvinfo : EIATTR_FRAME_SIZE
	.align		4
.L_9:
        /*003c*/ 	.byte	0x04, 0x11
        /*003e*/ 	.short	(.L_11 - .L_10)
	.align		4
.L_10:
        /*0040*/ 	.word	index@(_Z14addElementWisePiS_S_ii)
        /*0044*/ 	.word	0x00000000


	//----- nvinfo : EIATTR_MIN_STACK_SIZE
	.align		4
.L_11:
        /*0048*/ 	.byte	0x04, 0x12
        /*004a*/ 	.short	(.L_13 - .L_12)
	.align		4
.L_12:
        /*004c*/ 	.word	index@(_Z14addElementWisePiS_S_ii)
        /*0050*/ 	.word	0x00000000


	//----- nvinfo : EIATTR_MIN_STACK_SIZE
	.align		4
.L_13:
        /*0054*/ 	.byte	0x04, 0x12
        /*0056*/ 	.short	(.L_15 - .L_14)
	.align		4
.L_14:
        /*0058*/ 	.word	index@(_Z13addColumnWisePiS_S_ii)
        /*005c*/ 	.word	0x00000000


	//----- nvinfo : EIATTR_MIN_STACK_SIZE
	.align		4
.L_15:
        /*0060*/ 	.byte	0x04, 0x12
        /*0062*/ 	.short	(.L_17 - .L_16)
	.align		4
.L_16:
        /*0064*/ 	.word	index@(_Z10addRowWisePiS_S_ii)
        /*0068*/ 	.word	0x00000000
.L_17:


//--------------------- .nv.compat                --------------------------
	.section	.nv.compat,"",@"SHT_CUDA_COMPAT_INFO"
	.align	4
        /*0000*/ 	.byte	0x02, 0x09, 0x00, 0x00, 0x02, 0x02, 0x01, 0x00, 0x02, 0x05, 0x05, 0x00, 0x03, 0x07, 0x01, 0x01
        /*0010*/ 	.byte	0x02, 0x03, 0x00, 0x00, 0x02, 0x06, 0x01, 0x00, 0x04, 0x0b, 0x08, 0x00, 0x09, 0x00, 0x00, 0x00
        /*0020*/ 	.byte	0x00, 0x00, 0x00, 0x00


//--------------------- .nv.info._Z14addElementWisePiS_S_ii --------------------------
	.section	.nv.info._Z14addElementWisePiS_S_ii,"",@"SHT_CUDA_INFO"
	.sectionflags	@""
	.align	4


	//----- nvinfo : EIATTR_CUDA_API_VERSION
	.align		4
        /*0000*/ 	.byte	0x04, 0x37
        /*0002*/ 	.short	(.L_19 - .L_18)
.L_18:
        /*0004*/ 	.word	0x00000082


	//----- nvinfo : EIATTR_KPARAM_INFO
	.align		4
.L_19:
        /*0008*/ 	.byte	0x04, 0x17
        /*000a*/ 	.short	(.L_21 - .L_20)
.L_20:
        /*000c*/ 	.word	0x00000000
        /*0010*/ 	.short	0x0004
        /*0012*/ 	.short	0x001c
        /*0014*/ 	.byte	0x00, 0xf0, 0x11, 0x00


	//----- nvinfo : EIATTR_KPARAM_INFO
	.align		4
.L_21:
        /*0018*/ 	.byte	0x04, 0x17
        /*001a*/ 	.short	(.L_23 - .L_22)
.L_22:
        /*001c*/ 	.word	0x00000000
        /*0020*/ 	.short	0x0003
        /*0022*/ 	.short	0x0018
        /*0024*/ 	.byte	0x00, 0xf0, 0x11, 0x00


	//----- nvinfo : EIATTR_KPARAM_INFO
	.align		4
.L_23:
        /*0028*/ 	.byte	0x04, 0x17
        /*002a*/ 	.short	(.L_25 - .L_24)
.L_24:
        /*002c*/ 	.word	0x00000000
        /*0030*/ 	.short	0x0002
        /*0032*/ 	.short	0x0010
        /*0034*/ 	.byte	0x00, 0xf5, 0x21, 0x00


	//----- nvinfo : EIATTR_KPARAM_INFO
	.align		4
.L_25:
        /*0038*/ 	.byte	0x04, 0x17
        /*003a*/ 	.short	(.L_27 - .L_26)
.L_26:
        /*003c*/ 	.word	0x00000000
        /*0040*/ 	.short	0x0001
        /*0042*/ 	.short	0x0008
        /*0044*/ 	.byte	0x00, 0xf5, 0x21, 0x00


	//----- nvinfo : EIATTR_KPARAM_INFO
	.align		4
.L_27:
        /*0048*/ 	.byte	0x04, 0x17
        /*004a*/ 	.short	(.L_29 - .L_28)
.L_28:
        /*004c*/ 	.word	0x00000000
        /*0050*/ 	.short	0x0000
        /*0052*/ 	.short	0x0000
        /*0054*/ 	.byte	0x00, 0xf5, 0x21, 0x00


	//----- nvinfo : EIATTR_SPARSE_MMA_MASK
	.align		4
.L_29:
        /*0058*/ 	.byte	0x03, 0x50
        /*005a*/ 	.short	0x0000


	//----- nvinfo : EIATTR_MAXREG_COUNT
	.align		4
        /*005c*/ 	.byte	0x03, 0x1b
        /*005e*/ 	.short	0x00ff


	//----- nvinfo : EIATTR_MERCURY_ISA_VERSION
	.align		4
        /*0060*/ 	.byte	0x03, 0x5f
        /*0062*/ 	.short	0x0101


	//----- nvinfo : EIATTR_VRC_CTA_INIT_COUNT
	.align		4
        /*0064*/ 	.byte	0x02, 0x4a
	.zero		1
	.zero		1


	//----- nvinfo : EIATTR_EXIT_INSTR_OFFSETS
	.align		4
        /*0068*/ 	.byte	0x04, 0x1c
        /*006a*/ 	.short	(.L_31 - .L_30)


	//   ....[0]....
.L_30:
        /*006c*/ 	.word	0x00000060


	//   ....[1]....
        /*0070*/ 	.word	0x00000130


	//----- nvinfo : EIATTR_CBANK_PARAM_SIZE
	.align		4
.L_31:
        /*0074*/ 	.byte	0x03, 0x19
        /*0076*/ 	.short	0x0020


	//----- nvinfo : EIATTR_PARAM_CBANK
	.align		4
        /*0078*/ 	.byte	0x04, 0x0a
        /*007a*/ 	.short	(.L_33 - .L_32)
	.align		4
.L_32:
        /*007c*/ 	.word	index@(.nv.constant0._Z14addElementWisePiS_S_ii)
        /*0080*/ 	.short	0x0380
        /*0082*/ 	.short	0x0020


	//----- nvinfo : EIATTR_SW_WAR
	.align		4
.L_33:
        /*0084*/ 	.byte	0x04, 0x36
        /*0086*/ 	.short	(.L_35 - .L_34)
.L_34:
        /*0088*/ 	.word	0x00000008
.L_35:


//--------------------- .nv.info._Z13addColumnWisePiS_S_ii --------------------------
	.section	.nv.info._Z13addColumnWisePiS_S_ii,"",@"SHT_CUDA_INFO"
	.sectionflags	@""
	.align	4


	//----- nvinfo : EIATTR_CUDA_API_VERSION
	.align		4
        /*0000*/ 	.byte	0x04, 0x37
        /*0002*/ 	.short	(.L_37 - .L_36)
.L_36:
        /*0004*/ 	.word	0x00000082


	//----- nvinfo : EIATTR_KPARAM_INFO
	.align		4
.L_37:
        /*0008*/ 	.byte	0x04, 0x17
        /*000a*/ 	.short	(.L_39 - .L_38)
.L_38:
        /*000c*/ 	.word	0x00000000
        /*0010*/ 	.short	0x0004
        /*0012*/ 	.short	0x001c
        /*0014*/ 	.byte	0x00, 0xf0, 0x11, 0x00


	//----- nvinfo : EIATTR_KPARAM_INFO
	.align		4
.L_39:
        /*0018*/ 	.byte	0x04, 0x17
        /*001a*/ 	.short	(.L_41 - .L_40)
.L_40:
        /*001c*/ 	.word	0x00000000
        /*0020*/ 	.short	0x0003
        /*0022*/ 	.short	0x0018
        /*0024*/ 	.byte	0x00, 0xf0, 0x11, 0x00


	//----- nvinfo : EIATTR_KPARAM_INFO
	.align		4
.L_41:
        /*0028*/ 	.byte	0x04, 0x17
        /*002a*/ 	.short	(.L_43 - .L_42)
.L_42:
        /*002c*/ 	.word	0x00000000
        /*0030*/ 	.short	0x0002
        /*0032*/ 	.short	0x0010
        /*0034*/ 	.byte	0x00, 0xf5, 0x21, 0x00


	//----- nvinfo : EIATTR_KPARAM_INFO
	.align		4
.L_43:
        /*0038*/ 	.byte	0x04, 0x17
        /*003a*/ 	.short	(.L_45 - .L_44)
.L_44:
        /*003c*/ 	.word	0x00000000
        /*0040*/ 	.short	0x0001
        /*0042*/ 	.short	0x0008
        /*0044*/ 	.byte	0x00, 0xf5, 0x21, 0x00


	//----- nvinfo : EIATTR_KPARAM_INFO
	.align		4
.L_45:
        /*0048*/ 	.byte	0x04, 0x17
        /*004a*/ 	.short	(.L_47 - .L_46)
.L_46:
        /*004c*/ 	.word	0x00000000
        /*0050*/ 	.short	0x0000
        /*0052*/ 	.short	0x0000
        /*0054*/ 	.byte	0x00, 0xf5, 0x21, 0x00


	//----- nvinfo : EIATTR_SPARSE_MMA_MASK
	.align		4
.L_47:
        /*0058*/ 	.byte	0x03, 0x50
        /*005a*/ 	.short	0x0000


	//----- nvinfo : EIATTR_MAXREG_COUNT
	.align		4
        /*005c*/ 	.byte	0x03, 0x1b
        /*005e*/ 	.short	0x00ff


	//----- nvinfo : EIATTR_MERCURY_ISA_VERSION
	.align		4
        /*0060*/ 	.byte	0x03, 0x5f
        /*0062*/ 	.short	0x0101


	//----- nvinfo : EIATTR_VRC_CTA_INIT_COUNT
	.align		4
        /*0064*/ 	.byte	0x02, 0x4a
	.zero		1
	.zero		1


	//----- nvinfo : EIATTR_EXIT_INSTR_OFFSETS
	.align		4
        /*0068*/ 	.byte	0x04, 0x1c
        /*006a*/ 	.short	(.L_49 - .L_48)


	//   ....[0]....
.L_48:
        /*006c*/ 	.word	0x00000050


	//   ....[1]....
        /*0070*/ 	.word	0x00000860


	//   ....[2]....
        /*0074*/ 	.word	0x00000c80


	//   ....[3]....
        /*0078*/ 	.word	0x00000ee0


	//   ....[4]....
        /*007c*/ 	.word	0x00000ff0


	//----- nvinfo : EIATTR_CBANK_PARAM_SIZE
	.align		4
.L_49:
        /*0080*/ 	.byte	0x03, 0x19
        /*0082*/ 	.short	0x0020


	//----- nvinfo : EIATTR_PARAM_CBANK
	.align		4
        /*0084*/ 	.byte	0x04, 0x0a
        /*0086*/ 	.short	(.L_51 - .L_50)
	.align		4
.L_50:
        /*0088*/ 	.word	index@(.nv.constant0._Z13addColumnWisePiS_S_ii)
        /*008c*/ 	.short	0x0380
        /*008e*/ 	.short	0x0020


	//----- nvinfo : EIATTR_SW_WAR
	.align		4
.L_51:
        /*0090*/ 	.byte	0x04, 0x36
        /*0092*/ 	.short	(.L_53 - .L_52)
.L_52:
        /*0094*/ 	.word	0x00000008
.L_53:


//--------------------- .nv.info._Z10addRowWisePiS_S_ii --------------------------
	.section	.nv.info._Z10addRowWisePiS_S_ii,"",@"SHT_CUDA_INFO"
	.sectionflags	@""
	.align	4


	//----- nvinfo : EIATTR_CUDA_API_VERSION
	.align		4
        /*0000*/ 	.byte	0x04, 0x37
        /*0002*/ 	.short	(.L_55 - .L_54)
.L_54:
        /*0004*/ 	.word	0x00000082


	//----- nvinfo : EIATTR_KPARAM_INFO
	.align		4
.L_55:
        /*0008*/ 	.byte	0x04, 0x17
        /*000a*/ 	.short	(.L_57 - .L_56)
.L_56:
        /*000c*/ 	.word	0x00000000
        /*0010*/ 	.short	0x0004
        /*0012*/ 	.short	0x001c
        /*0014*/ 	.byte	0x00, 0xf0, 0x11, 0x00


	//----- nvinfo : EIATTR_KPARAM_INFO
	.align		4
.L_57:
        /*0018*/ 	.byte	0x04, 0x17
        /*001a*/ 	.short	(.L_59 - .L_58)
.L_58:
        /*001c*/ 	.word	0x00000000
        /*0020*/ 	.short	0x0003
        /*0022*/ 	.short	0x0018
        /*0024*/ 	.byte	0x00, 0xf0, 0x11, 0x00


	//----- nvinfo : EIATTR_KPARAM_INFO
	.align		4
.L_59:
        /*0028*/ 	.byte	0x04, 0x17
        /*002a*/ 	.short	(.L_61 - .L_60)
.L_60:
        /*002c*/ 	.word	0x00000000
        /*0030*/ 	.short	0x0002
        /*0032*/ 	.short	0x0010
        /*0034*/ 	.byte	0x00, 0xf5, 0x21, 0x00


	//----- nvinfo : EIATTR_KPARAM_INFO
	.align		4
.L_61:
        /*0038*/ 	.byte	0x04, 0x17
        /*003a*/ 	.short	(.L_63 - .L_62)
.L_62:
        /*003c*/ 	.word	0x00000000
        /*0040*/ 	.short	0x0001
        /*0042*/ 	.short	0x0008
        /*0044*/ 	.byte	0x00, 0xf5, 0x21, 0x00


	//----- nvinfo : EIATTR_KPARAM_INFO
	.align		4
.L_63:
        /*0048*/ 	.byte	0x04, 0x17
        /*004a*/ 	.short	(.L_65 - .L_64)
.L_64:
        /*004c*/ 	.word	0x00000000
        /*0050*/ 	.short	0x0000
        /*0052*/ 	.short	0x0000
        /*0054*/ 	.byte	0x00, 0xf5, 0x21, 0x00


	//----- nvinfo : EIATTR_SPARSE_MMA_MASK
	.align		4
.L_65:
        /*0058*/ 	.byte	0x03, 0x50
        /*005a*/ 	.short	0x0000


	//----- nvinfo : EIATTR_MAXREG_COUNT
	.align		4
        /*005c*/ 	.byte	0x03, 0x1b
        /*005e*/ 	.short	0x00ff


	//----- nvinfo : EIATTR_MERCURY_ISA_VERSION
	.align		4
        /*0060*/ 	.byte	0x03, 0x5f
        /*0062*/ 	.short	0x0101


	//----- nvinfo : EIATTR_VRC_CTA_INIT_COUNT
	.align		4
        /*0064*/ 	.byte	0x02, 0x4a
	.zero		1
	.zero		1


	//----- nvinfo : EIATTR_EXIT_INSTR_OFFSETS
	.align		4
        /*0068*/ 	.byte	0x04, 0x1c
        /*006a*/ 	.short	(.L_67 - .L_66)


	//   ....[0]....
.L_66:
        /*006c*/ 	.word	0x00000050


	//   ....[1]....
        /*0070*/ 	.word	0x00000670


	//   ....[2]....
        /*0074*/ 	.word	0x00000a00


	//   ....[3]....
        /*0078*/ 	.word	0x00000c90


	//   ....[4]....
        /*007c*/ 	.word	0x00000e80


	//----- nvinfo : EIATTR_CBANK_PARAM_SIZE
	.align		4
.L_67:
        /*0080*/ 	.byte	0x03, 0x19
        /*0082*/ 	.short	0x0020


	//----- nvinfo : EIATTR_PARAM_CBANK
	.align		4
        /*0084*/ 	.byte	0x04, 0x0a
        /*0086*/ 	.short	(.L_69 - .L_68)
	.align		4
.L_68:
        /*0088*/ 	.word	index@(.nv.constant0._Z10addRowWisePiS_S_ii)
        /*008c*/ 	.short	0x0380
        /*008e*/ 	.short	0x0020


	//----- nvinfo : EIATTR_SW_WAR
	.align		4
.L_69:
        /*0090*/ 	.byte	0x04, 0x36
        /*0092*/ 	.short	(.L_71 - .L_70)
.L_70:
        /*0094*/ 	.word	0x00000008
.L_71:


//--------------------- .nv.callgraph             --------------------------
	.section	.nv.callgraph,"",@"SHT_CUDA_CALLGRAPH"
	.align	4
	.sectionentsize	8
	.align		4
        /*0000*/ 	.word	0x00000000
	.align		4
        /*0004*/ 	.word	0xffffffff
	.align		4
        /*0008*/ 	.word	0x00000000
	.align		4
        /*000c*/ 	.word	0xfffffffe
	.align		4
        /*0010*/ 	.word	0x00000000
	.align		4
        /*0014*/ 	.word	0xfffffffd
	.align		4
        /*0018*/ 	.word	0x00000000
	.align		4
        /*001c*/ 	.word	0xfffffffc


//--------------------- .text._Z14addElementWisePiS_S_ii --------------------------
	.section	.text._Z14addElementWisePiS_S_ii,"ax",@progbits
	.align	128
        .global         _Z14addElementWisePiS_S_ii
        .type           _Z14addElementWisePiS_S_ii,@function
        .size           _Z14addElementWisePiS_S_ii,(.L_x_13 - _Z14addElementWisePiS_S_ii)
        .other          _Z14addElementWisePiS_S_ii,@"STO_CUDA_ENTRY STV_DEFAULT"
_Z14addElementWisePiS_S_ii:
.text._Z14addElementWisePiS_S_ii:
[----:B------:R-:W-:Y:S01]  /*0000*/  LDC R1, c[0x0][0x37c] ;  /* 0x0000df00ff017b82 */ /* 0x000fe20000000800 */
[----:B------:R-:W0:Y:S07]  /*0010*/  S2R R0, SR_TID.X ;  /* 0x0000000000007919 */ /* 0x000e2e0000002100 */
[----:B------:R-:W0:Y:S08]  /*0020*/  LDC.64 R8, c[0x0][0x398] ;  /* 0x0000e600ff087b82 */ /* 0x000e300000000a00 */
[----:B------:R-:W1:Y:S01]  /*0030*/  S2UR UR6, SR_CTAID.X ;  /* 0x00000000000679c3 */ /* 0x000e620000002500 */
[----:B0-----:R-:W-:-:S04]  /*0040*/  ISETP.GE.AND P0, PT, R0, R9, PT ;  /* 0x000000090000720c */ /* 0x001fc80003f06270 */
[----:B-1----:R-:W-:-:S13]  /*0050*/  ISETP.LE.OR P0, PT, R8, UR6, P0 ;  /* 0x0000000608007c0c */ /* 0x002fda0008703670 */
[----:B------:R-:W-:Y:S05]  /*0060*/  @P0 EXIT ;  /* 0x000000000000094d */ /* 0x000fea0003800000 */
[----:B------:R-:W0:Y:S01]  /*0070*/  LDC.64 R2, c[0x0][0x380] ;  /* 0x0000e000ff027b82 */ /* 0x000e220000000a00 */
[----:B------:R-:W1:Y:S01]  /*0080*/  LDCU.64 UR4, c[0x0][0x358] ;  /* 0x00006b00ff0477ac */ /* 0x000e620008000a00 */
[----:B------:R-:W-:-:S06]  /*0090*/  IMAD R9, R9, UR6, R0 ;  /* 0x0000000609097c24 */ /* 0x000fcc000f8e0200 */
[----:B------:R-:W2:Y:S08]  /*00a0*/  LDC.64 R4, c[0x0][0x388] ;  /* 0x0000e200ff047b82 */ /* 0x000eb00000000a00 */
[----:B------:R-:W3:Y:S01]  /*00b0*/  LDC.64 R6, c[0x0][0x390] ;  /* 0x0000e400ff067b82 */ /* 0x000ee20000000a00 */
[----:B0-----:R-:W-:-:S06]  /*00c0*/  IMAD.WIDE.U32 R2, R9, 0x4, R2 ;  /* 0x0000000409027825 */ /* 0x001fcc00078e0002 */
[----:B-1----:R-:W4:Y:S01]  /*00d0*/  LDG.E R2, desc[UR4][R2.64] ;  /* 0x0000000402027981 */ /* 0x002f22000c1e1900 */
[----:B--2---:R-:W-:-:S06]  /*00e0*/  IMAD.WIDE.U32 R4, R9, 0x4, R4 ;  /* 0x0000000409047825 */ /* 0x004fcc00078e0004 */
[----:B------:R-:W4:Y:S01]  /*00f0*/  LDG.E R5, desc[UR4][R4.64] ;  /* 0x0000000404057981 */ /* 0x000f22000c1e1900 */
[----:B---3--:R-:W-:Y:S01]  /*0100*/  IMAD.WIDE.U32 R6, R9, 0x4, R6 ;  /* 0x0000000409067825 */ /* 0x008fe200078e0006 */
[----:B----4-:R-:W-:-:S05]  /*0110*/  IADD3 R9, PT, PT, R2, R5, RZ ;  /* 0x0000000502097210 */ /* 0x010fca0007ffe0ff */
[----:B------:R-:W-:Y:S01]  /*0120*/  STG.E desc[UR4][R6.64], R9 ;  /* 0x0000000906007986 */ /* 0x000fe2000c101904 */
[----:B------:R-:W-:Y:S05]  /*0130*/  EXIT ;  /* 0x000000000000794d */ /* 0x000fea0003800000 */
.L_x_0:
[----:B------:R-:W-:-:S00]  /*0140*/  BRA `(.L_x_0) ;  /* 0xfffffffc00fc7947 */ /* 0x000fc0000383ffff */
[----:B------:R-:W-:-:S00]  /*0150*/  NOP ;  /* 0x0000000000007918 */ /* 0x000fc00000000000 */
        /* <DEDUP_REMOVED lines=10> */
.L_x_13:


//--------------------- .text._Z13addColumnWisePiS_S_ii --------------------------
	.section	.text._Z13addColumnWisePiS_S_ii,"ax",@progbits
	.align	128
        .global         _Z13addColumnWisePiS_S_ii
        .type           _Z13addColumnWisePiS_S_ii,@function
        .size           _Z13addColumnWisePiS_S_ii,(.L_x_14 - _Z13addColumnWisePiS_S_ii)
        .other          _Z13addColumnWisePiS_S_ii,@"STO_CUDA_ENTRY STV_DEFAULT"
_Z13addColumnWisePiS_S_ii:
.text._Z13addColumnWisePiS_S_ii:
[----:B------:R-:W-:Y:S01]  /*0000*/  LDC R1, c[0x0][0x37c] ;  /* 0x0000df00ff017b82 */ /* 0x000fe20000000800 */
[----:B------:R-:W0:Y:S07]  /*0010*/  S2R R0, SR_TID.X ;  /* 0x0000000000007919 */ /* 0x000e2e0000002100 */
[----:B------:R-:W1:Y:S02]  /*0020*/  LDC.64 R2, c[0x0][0x398] ;  /* 0x0000e600ff027b82 */ /* 0x000e640000000a00 */
[----:B-1----:R-:W-:-:S04]  /*0030*/  ISETP.GE.AND P0, PT, R2, 0x1, PT ;  /* 0x000000010200780c */ /* 0x002fc80003f06270 */
[----:B0-----:R-:W-:-:S13]  /*0040*/  ISETP.GE.OR P0, PT, R0, R3, !P0 ;  /* 0x000000030000720c */ /* 0x001fda0004706670 */
[----:B------:R-:W-:Y:S05]  /*0050*/  @P0 EXIT ;  /* 0x000000000000094d */ /* 0x000fea0003800000 */
[C---:B------:R-:W-:Y:S01]  /*0060*/  ISETP.GE.U32.AND P1, PT, R2.reuse, 0x10, PT ;  /* 0x000000100200780c */ /* 0x040fe20003f26070 */
[----:B------:R-:W0:Y:S01]  /*0070*/  LDCU.64 UR4, c[0x0][0x358] ;  /* 0x00006b00ff0477ac */ /* 0x000e220008000a00 */
[----:B------:R-:W-:Y:S01]  /*0080*/  LOP3.LUT R7, R2, 0xf, RZ, 0xc0, !PT ;  /* 0x0000000f02077812 */ /* 0x000fe200078ec0ff */
[----:B------:R-:W-:-:S03]  /*0090*/  HFMA2 R4, -RZ, RZ, 0, 0 ;  /* 0x00000000ff047431 */ /* 0x000fc600000001ff */
[----:B------:R-:W-:-:S07]  /*00a0*/  ISETP.NE.AND P0, PT, R7, RZ, PT ;  /* 0x000000ff0700720c */ /* 0x000fce0003f05270 */
[----:B------:R-:W-:Y:S06]  /*00b0*/  @!P1 BRA `(.L_x_1) ;  /* 0x0000000400e89947 */ /* 0x000fec0003800000 */
[----:B------:R-:W-:Y:S02]  /*00c0*/  LOP3.LUT R4, R2, 0x7ffffff0, RZ, 0xc0, !PT ;  /* 0x7ffffff002047812 */ /* 0x000fe400078ec0ff */
[----:B------:R-:W-:Y:S02]  /*00d0*/  MOV R6, R0 ;  /* 0x0000000000067202 */ /* 0x000fe40000000f00 */
[----:B------:R-:W-:-:S07]  /*00e0*/  IADD3 R5, PT, PT, -R4, RZ, RZ ;  /* 0x000000ff04057210 */ /* 0x000fce0007ffe1ff */
.L_x_2:
[----:B---3--:R-:W1:Y:S08]  /*00f0*/  LDC.64 R16, c[0x0][0x380] ;  /* 0x0000e000ff107b82 */ /* 0x008e700000000a00 */
[----:B------:R-:W2:Y:S08]  /*0100*/  LDC.64 R18, c[0x0][0x388] ;  /* 0x0000e200ff127b82 */ /* 0x000eb00000000a00 */
[----:B------:R-:W3:Y:S01]  /*0110*/  LDC.64 R8, c[0x0][0x390] ;  /* 0x0000e400ff087b82 */ /* 0x000ee20000000a00 */
[----:B-1----:R-:W-:-:S05]  /*0120*/  IMAD.WIDE R16, R6, 0x4, R16 ;  /* 0x0000000406107825 */ /* 0x002fca00078e0210 */
[----:B0-----:R-:W4:Y:S01]  /*0130*/  LDG.E R10, desc[UR4][R16.64] ;  /* 0x00000004100a7981 */ /* 0x001f22000c1e1900 */
[----:B--2---:R-:W-:-:S05]  /*0140*/  IMAD.WIDE R18, R6, 0x4, R18 ;  /* 0x0000000406127825 */ /* 0x004fca00078e0212 */
[----:B------:R-:W4:Y:S01]  /*0150*/  LDG.E R11, desc[UR4][R18.64] ;  /* 0x00000004120b7981 */ /* 0x000f22000c1e1900 */
[----:B------:R-:W-:-:S04]  /*0160*/  IMAD.WIDE R12, R3, 0x4, R16 ;  /* 0x00000004030c7825 */ /* 0x000fc800078e0210 */
[----:B---3--:R-:W-:Y:S01]  /*0170*/  IMAD.WIDE R8, R6, 0x4, R8 ;  /* 0x0000000406087825 */ /* 0x008fe200078e0208 */
[----:B----4-:R-:W-:-:S03]  /*0180*/  IADD3 R23, PT, PT, R10, R11, RZ ;  /* 0x0000000b0a177210 */ /* 0x010fc60007ffe0ff */
[C---:B------:R-:W-:Y:S02]  /*0190*/  IMAD.WIDE R10, R3.reuse, 0x4, R18 ;  /* 0x00000004030a7825 */ /* 0x040fe400078e0212 */
[----:B------:R0:W-:Y:S04]  /*01a0*/  STG.E desc[UR4][R8.64], R23 ;  /* 0x0000001708007986 */ /* 0x0001e8000c101904 */
[----:B------:R-:W2:Y:S04]  /*01b0*/  LDG.E R20, desc[UR4][R12.64] ;  /* 0x000000040c147981 */ /* 0x000ea8000c1e1900 */
[----:B------:R-:W2:Y:S01]  /*01c0*/  LDG.E R21, desc[UR4][R10.64] ;  /* 0x000000040a157981 */ /* 0x000ea2000c1e1900 */
[----:B------:R-:W-:-:S04]  /*01d0*/  IMAD.WIDE R14, R3, 0x4, R8 ;  /* 0x00000004030e7825 */ /* 0x000fc800078e0208 */
[----:B------:R-:W-:-:S04]  /*01e0*/  IMAD.WIDE R18, R3, 0x4, R12 ;  /* 0x0000000403127825 */ /* 0x000fc800078e020c */
[----:B------:R-:W-:Y:S01]  /*01f0*/  IMAD.WIDE R16, R3, 0x4, R10 ;  /* 0x0000000403107825 */ /* 0x000fe200078e020a */
[----:B--2---:R-:W-:-:S05]  /*0200*/  IADD3 R25, PT, PT, R20, R21, RZ ;  /* 0x0000001514197210 */ /* 0x004fca0007ffe0ff */
[----:B------:R1:W-:Y:S04]  /*0210*/  STG.E desc[UR4][R14.64], R25 ;  /* 0x000000190e007986 */ /* 0x0003e8000c101904 */
[----:B------:R-:W2:Y:S04]  /*0220*/  LDG.E R22, desc[UR4][R18.64] ;  /* 0x0000000412167981 */ /* 0x000ea8000c1e1900 */
[----:B------:R-:W2:Y:S01]  /*0230*/  LDG.E R27, desc[UR4][R16.64] ;  /* 0x00000004101b7981 */ /* 0x000ea2000c1e1900 */
[----:B------:R-:W-:-:S04]  /*0240*/  IMAD.WIDE R20, R3, 0x4, R14 ;  /* 0x0000000403147825 */ /* 0x000fc800078e020e */
[----:B------:R-:W-:-:S04]  /*0250*/  IMAD.WIDE R12, R3, 0x4, R18 ;  /* 0x00000004030c7825 */ /* 0x000fc800078e0212 */
[----:B0-----:R-:W-:Y:S01]  /*0260*/  IMAD.WIDE R8, R3, 0x4, R16 ;  /* 0x0000000403087825 */ /* 0x001fe200078e0210 */
[----:B--2---:R-:W-:-:S05]  /*0270*/  IADD3 R27, PT, PT, R22, R27, RZ ;  /* 0x0000001b161b7210 */ /* 0x004fca0007ffe0ff */
[----:B------:R0:W-:Y:S04]  /*0280*/  STG.E desc[UR4][R20.64], R27 ;  /* 0x0000001b14007986 */ /* 0x0001e8000c101904 */
[----:B------:R-:W2:Y:S04]  /*0290*/  LDG.E R22, desc[UR4][R12.64] ;  /* 0x000000040c167981 */ /* 0x000ea8000c1e1900 */
[----:B------:R-:W2:Y:S01]  /*02a0*/  LDG.E R23, desc[UR4][R8.64] ;  /* 0x0000000408177981 */ /* 0x000ea2000c1e1900 */
[----:B------:R-:W-:-:S04]  /*02b0*/  IMAD.WIDE R10, R3, 0x4, R20 ;  /* 0x00000004030a7825 */ /* 0x000fc800078e0214 */
[----:B------:R-:W-:-:S04]  /*02c0*/  IMAD.WIDE R18, R3, 0x4, R12 ;  /* 0x0000000403127825 */ /* 0x000fc800078e020c */
[----:B-1----:R-:W-:Y:S01]  /*02d0*/  IMAD.WIDE R14, R3, 0x4, R8 ;  /* 0x00000004030e7825 */ /* 0x002fe200078e0208 */
[----:B--2---:R-:W-:-:S05]  /*02e0*/  IADD3 R23, PT, PT, R22, R23, RZ ;  /* 0x0000001716177210 */ /* 0x004fca0007ffe0ff */
        /* <DEDUP_REMOVED lines=8> */
[----:B------:R-:W3:Y:S04]  /*0370*/  LDG.E R22, desc[UR4][R12.64] ;  /* 0x000000040c167981 */ /* 0x000ee8000c1e1900 */
[----:B0-----:R-:W3:Y:S01]  /*0380*/  LDG.E R27, desc[UR4][R8.64] ;  /* 0x00000004081b7981 */ /* 0x001ee2000c1e1900 */
[----:B------:R-:W-:-:S04]  /*0390*/  IMAD.WIDE R20, R3, 0x4, R16 ;  /* 0x0000000403147825 */ /* 0x000fc800078e0210 */
[----:B------:R-:W-:-:S04]  /*03a0*/  IMAD.WIDE R18, R3, 0x4, R12 ;  /* 0x0000000403127825 */ /* 0x000fc800078e020c */
[----:B-1----:R-:W-:Y:S01]  /*03b0*/  IMAD.WIDE R10, R3, 0x4, R8 ;  /* 0x00000004030a7825 */ /* 0x002fe200078e0208 */
[----:B---3--:R-:W-:-:S05]  /*03c0*/  IADD3 R27, PT, PT, R22, R27, RZ ;  /* 0x0000001b161b7210 */ /* 0x008fca0007ffe0ff */
[----:B------:R0:W-:Y:S04]  /*03d0*/  STG.E desc[UR4][R20.64], R27 ;  /* 0x0000001b14007986 */ /* 0x0001e8000c101904 */
[----:B------:R-:W3:Y:S04]  /*03e0*/  LDG.E R22, desc[UR4][R18.64] ;  /* 0x0000000412167981 */ /* 0x000ee8000c1e1900 */
[----:B------:R-:W3:Y:S01]  /*03f0*/  LDG.E R23, desc[UR4][R10.64] ;  /* 0x000000040a177981 */ /* 0x000ee2000c1e1900 */
[----:B------:R-:W-:-:S04]  /*0400*/  IMAD.WIDE R14, R3, 0x4, R20 ;  /* 0x00000004030e7825 */ /* 0x000fc800078e0214 */
[----:B------:R-:W-:-:S04]  /*0410*/  IMAD.WIDE R12, R3, 0x4, R18 ;  /* 0x00000004030c7825 */ /* 0x000fc800078e0212 */
[----:B------:R-:W-:Y:S01]  /*0420*/  IMAD.WIDE R8, R3, 0x4, R10 ;  /* 0x0000000403087825 */ /* 0x000fe200078e020a */
[----:B---3--:R-:W-:-:S05]  /*0430*/  IADD3 R23, PT, PT, R22, R23, RZ ;  /* 0x0000001716177210 */ /* 0x008fca0007ffe0ff */
[----:B------:R1:W-:Y:S04]  /*0440*/  STG.E desc[UR4][R14.64], R23 ;  /* 0x000000170e007986 */ /* 0x0003e8000c101904 */
[----:B------:R-:W3:Y:S04]  /*0450*/  LDG.E R22, desc[UR4][R12.64] ;  /* 0x000000040c167981 */ /* 0x000ee8000c1e1900 */
[----:B--2---:R-:W3:Y:S01]  /*0460*/  LDG.E R25, desc[UR4][R8.64] ;  /* 0x0000000408197981 */ /* 0x004ee2000c1e1900 */
[----:B------:R-:W-:-:S04]  /*0470*/  IMAD.WIDE R16, R3, 0x4, R14 ;  /* 0x0000000403107825 */ /* 0x000fc800078e020e */
[----:B------:R-:W-:-:S04]  /*0480*/  IMAD.WIDE R18, R3, 0x4, R12 ;  /* 0x0000000403127825 */ /* 0x000fc800078e020c */
[----:B------:R-:W-:Y:S01]  /*0490*/  IMAD.WIDE R10, R3, 0x4, R8 ;  /* 0x00000004030a7825 */ /* 0x000fe200078e0208 */
[----:B---3--:R-:W-:-:S05]  /*04a0*/  IADD3 R25, PT, PT, R22, R25, RZ ;  /* 0x0000001916197210 */ /* 0x008fca0007ffe0ff */
[----:B------:R2:W-:Y:S04]  /*04b0*/  STG.E desc[UR4][R16.64], R25 ;  /* 0x0000001910007986 */ /* 0x0005e8000c101904 */
[----:B------:R-:W3:Y:S04]  /*04c0*/  LDG.E R22, desc[UR4][R18.64] ;  /* 0x0000000412167981 */ /* 0x000ee8000c1e1900 */
[----:B0-----:R-:W3:Y:S01]  /*04d0*/  LDG.E R27, desc[UR4][R10.64] ;  /* 0x000000040a1b7981 */ /* 0x001ee2000c1e1900 */
[----:B------:R-:W-:-:S04]  /*04e0*/  IMAD.WIDE R20, R3, 0x4, R16 ;  /* 0x0000000403147825 */ /* 0x000fc800078e0210 */
[----:B------:R-:W-:-:S04]  /*04f0*/  IMAD.WIDE R12, R3, 0x4, R18 ;  /* 0x00000004030c7825 */ /* 0x000fc800078e0212 */
[----:B------:R-:W-:Y:S01]  /*0500*/  IMAD.WIDE R8, R3, 0x4, R10 ;  /* 0x0000000403087825 */ /* 0x000fe200078e020a */
[----:B---3--:R-:W-:-:S05]  /*0510*/  IADD3 R27, PT, PT, R22, R27, RZ ;  /* 0x0000001b161b7210 */ /* 0x008fca0007ffe0ff */
[----:B------:R0:W-:Y:S04]  /*0520*/  STG.E desc[UR4][R20.64], R27 ;  /* 0x0000001b14007986 */ /* 0x0001e8000c101904 */
[----:B------:R-:W3:Y:S04]  /*0530*/  LDG.E R22, desc[UR4][R12.64] ;  /* 0x000000040c167981 */ /* 0x000ee8000c1e1900 */
[----:B-1----:R-:W3:Y:S01]  /*0540*/  LDG.E R23, desc[UR4][R8.64] ;  /* 0x0000000408177981 */ /* 0x002ee2000c1e1900 */
[----:B------:R-:W-:-:S04]  /*0550*/  IMAD.WIDE R14, R3, 0x4, R20 ;  /* 0x00000004030e7825 */ /* 0x000fc800078e0214 */
[----:B--2---:R-:W-:-:S04]  /*0560*/  IMAD.WIDE R16, R3, 0x4, R12 ;  /* 0x0000000403107825 */ /* 0x004fc800078e020c */
[----:B------:R-:W-:Y:S01]  /*0570*/  IMAD.WIDE R10, R3, 0x4, R8 ;  /* 0x00000004030a7825 */ /* 0x000fe200078e0208 */
[----:B---3--:R-:W-:-:S05]  /*0580*/  IADD3 R23, PT, PT, R22, R23, RZ ;  /* 0x0000001716177210 */ /* 0x008fca0007ffe0ff */
        /* <DEDUP_REMOVED lines=11> */
[----:B-1----:R-:W-:-:S04]  /*0640*/  IMAD.WIDE R14, R3, 0x4, R12 ;  /* 0x00000004030e7825 */ /* 0x002fc800078e020c */
[----:B------:R-:W-:Y:S01]  /*0650*/  IMAD.WIDE R10, R3, 0x4, R8 ;  /* 0x00000004030a7825 */ /* 0x000fe200078e0208 */
        /* <DEDUP_REMOVED lines=23> */
[----:B------:R-:W2:Y:S04]  /*07d0*/  LDG.E R12, desc[UR4][R12.64] ;  /* 0x000000040c0c7981 */ /* 0x000ea8000c1e1900 */
[----:B------:R-:W2:Y:S01]  /*07e0*/  LDG.E R9, desc[UR4][R8.64] ;  /* 0x0000000408097981 */ /* 0x000ea2000c1e1900 */
[----:B------:R-:W-:-:S04]  /*07f0*/  IADD3 R5, PT, PT, R5, 0x10, RZ ;  /* 0x0000001005057810 */ /* 0x000fc80007ffe0ff */
[----:B------:R-:W-:Y:S01]  /*0800*/  ISETP.NE.AND P1, PT, R5, RZ, PT ;  /* 0x000000ff0500720c */ /* 0x000fe20003f25270 */
[C---:B-1----:R-:W-:Y:S01]  /*0810*/  IMAD.WIDE R16, R3.reuse, 0x4, R20 ;  /* 0x0000000403107825 */ /* 0x042fe200078e0214 */
[----:B------:R-:W-:Y:S02]  /*0820*/  LEA R6, R3, R6, 0x4 ;  /* 0x0000000603067211 */ /* 0x000fe400078e20ff */
[----:B--2---:R-:W-:-:S05]  /*0830*/  IADD3 R19, PT, PT, R12, R9, RZ ;  /* 0x000000090c137210 */ /* 0x004fca0007ffe0ff */
[----:B------:R3:W-:Y:S04]  /*0840*/  STG.E desc[UR4][R16.64], R19 ;  /* 0x0000001310007986 */ /* 0x0007e8000c101904 */
[----:B------:R-:W-:Y:S05]  /*0850*/  @P1 BRA `(.L_x_2) ;  /* 0xfffffff800241947 */ /* 0x000fea000383ffff */
.L_x_1:
[----:B0-----:R-:W-:Y:S05]  /*0860*/  @!P0 EXIT ;  /* 0x000000000000894d */ /* 0x001fea0003800000 */
[----:B------:R-:W-:Y:S02]  /*0870*/  ISETP.GE.U32.AND P0, PT, R7, 0x8, PT ;  /* 0x000000080700780c */ /* 0x000fe40003f06070 */
[----:B------:R-:W-:-:S04]  /*0880*/  LOP3.LUT R5, R2, 0x7, RZ, 0xc0, !PT ;  /* 0x0000000702057812 */ /* 0x000fc800078ec0ff */
[----:B------:R-:W-:-:S07]  /*0890*/  ISETP.NE.AND P1, PT, R5, RZ, PT ;  /* 0x000000ff0500720c */ /* 0x000fce0003f25270 */
[----:B------:R-:W-:Y:S06]  /*08a0*/  @!P0 BRA `(.L_x_3) ;  /* 0x0000000000f48947 */ /* 0x000fec0003800000 */
[----:B------:R-:W0:Y:S01]  /*08b0*/  LDC.64 R6, c[0x0][0x380] ;  /* 0x0000e000ff067b82 */ /* 0x000e220000000a00 */
[----:B------:R-:W-:-:S07]  /*08c0*/  IMAD R13, R4, R3, R0 ;  /* 0x00000003040d7224 */ /* 0x000fce00078e0200 */
[----:B------:R-:W1:Y:S08]  /*08d0*/  LDC.64 R8, c[0x0][0x388] ;  /* 0x0000e200ff087b82 */ /* 0x000e700000000a00 */
[----:B------:R-:W2:Y:S01]  /*08e0*/  LDC.64 R10, c[0x0][0x390] ;  /* 0x0000e400ff0a7b82 */ /* 0x000ea20000000a00 */
[----:B0-----:R-:W-:-:S05]  /*08f0*/  IMAD.WIDE R6, R13, 0x4, R6 ;  /* 0x000000040d067825 */ /* 0x001fca00078e0206 */
[----:B------:R-:W3:Y:S01]  /*0900*/  LDG.E R12, desc[UR4][R6.64] ;  /* 0x00000004060c7981 */ /* 0x000ee2000c1e1900 */
[----:B-1----:R-:W-:-:S05]  /*0910*/  IMAD.WIDE R8, R13, 0x4, R8 ;  /* 0x000000040d087825 */ /* 0x002fca00078e0208 */
[----:B------:R-:W3:Y:S01]  /*0920*/  LDG.E R15, desc[UR4][R8.64] ;  /* 0x00000004080f7981 */ /* 0x000ee2000c1e1900 */
[----:B--2---:R-:W-:Y:S01]  /*0930*/  IMAD.WIDE R10, R13, 0x4, R10 ;  /* 0x000000040d0a7825 */ /* 0x004fe200078e020a */
[----:B---3--:R-:W-:-:S03]  /*0940*/  IADD3 R21, PT, PT, R12, R15, RZ ;  /* 0x0000000f0c157210 */ /* 0x008fc60007ffe0ff */
[----:B------:R-:W-:-:S04]  /*0950*/  IMAD.WIDE R12, R3, 0x4, R6 ;  /* 0x00000004030c7825 */ /* 0x000fc800078e0206 */
[C---:B------:R-:W-:Y:S01]  /*0960*/  IMAD.WIDE R14, R3.reuse, 0x4, R8 ;  /* 0x00000004030e7825 */ /* 0x040fe200078e0208 */
        /* <DEDUP_REMOVED lines=11> */
[----:B0-----:R-:W-:-:S04]  /*0a20*/  IMAD.WIDE R10, R3, 0x4, R6 ;  /* 0x00000004030a7825 */ /* 0x001fc800078e0206 */
[----:B------:R-:W-:Y:S01]  /*0a30*/  IMAD.WIDE R12, R3, 0x4, R8 ;  /* 0x00000004030c7825 */ /* 0x000fe200078e0208 */
        /* <DEDUP_REMOVED lines=10> */
[----:B-1----:R-:W3:Y:S01]  /*0ae0*/  LDG.E R23, desc[UR4][R8.64] ;  /* 0x0000000408177981 */ /* 0x002ee2000c1e1900 */
        /* <DEDUP_REMOVED lines=19> */
[----:B------:R-:W0:Y:S04]  /*0c20*/  LDG.E R10, desc[UR4][R10.64] ;  /* 0x000000040a0a7981 */ /* 0x000e28000c1e1900 */
[----:B------:R-:W0:Y:S01]  /*0c30*/  LDG.E R13, desc[UR4][R12.64] ;  /* 0x000000040c0d7981 */ /* 0x000e22000c1e1900 */
[----:B-1----:R-:W-:Y:S01]  /*0c40*/  IMAD.WIDE R16, R3, 0x4, R14 ;  /* 0x0000000403107825 */ /* 0x002fe200078e020e */
[----:B------:R-:W-:-:S02]  /*0c50*/  IADD3 R4, PT, PT, R4, 0x8, RZ ;  /* 0x0000000804047810 */ /* 0x000fc40007ffe0ff */
[----:B0-----:R-:W-:-:S05]  /*0c60*/  IADD3 R19, PT, PT, R10, R13, RZ ;  /* 0x0000000d0a137210 */ /* 0x001fca0007ffe0ff */
[----:B------:R2:W-:Y:S02]  /*0c70*/  STG.E desc[UR4][R16.64], R19 ;  /* 0x0000001310007986 */ /* 0x0005e4000c101904 */
.L_x_3:
[----:B------:R-:W-:Y:S05]  /*0c80*/  @!P1 EXIT ;  /* 0x000000000000994d */ /* 0x000fea0003800000 */
[----:B------:R-:W-:Y:S02]  /*0c90*/  ISETP.GE.U32.AND P0, PT, R5, 0x4, PT ;  /* 0x000000040500780c */ /* 0x000fe40003f06070 */
[----:B------:R-:W-:-:S04]  /*0ca0*/  LOP3.LUT R2, R2, 0x3, RZ, 0xc0, !PT ;  /* 0x0000000302027812 */ /* 0x000fc800078ec0ff */
[----:B------:R-:W-:-:S07]  /*0cb0*/  ISETP.NE.AND P1, PT, R2, RZ, PT ;  /* 0x000000ff0200720c */ /* 0x000fce0003f25270 */
[----:B------:R-:W-:Y:S06]  /*0cc0*/  @!P0 BRA `(.L_x_4) ;  /* 0x0000000000848947 */ /* 0x000fec0003800000 */
[----:B------:R-:W0:Y:S01]  /*0cd0*/  LDC.64 R6, c[0x0][0x380] ;  /* 0x0000e000ff067b82 */ /* 0x000e220000000a00 */
[----:B------:R-:W-:-:S07]  /*0ce0*/  IMAD R13, R4, R3, R0 ;  /* 0x00000003040d7224 */ /* 0x000fce00078e0200 */
[----:B------:R-:W1:Y:S08]  /*0cf0*/  LDC.64 R8, c[0x0][0x388] ;  /* 0x0000e200ff087b82 */ /* 0x000e700000000a00 */
[----:B------:R-:W4:Y:S01]  /*0d00*/  LDC.64 R10, c[0x0][0x390] ;  /* 0x0000e400ff0a7b82 */ /* 0x000f220000000a00 */
[----:B0-----:R-:W-:-:S05]  /*0d10*/  IMAD.WIDE R6, R13, 0x4, R6 ;  /* 0x000000040d067825 */ /* 0x001fca00078e0206 */
[----:B------:R-:W5:Y:S01]  /*0d20*/  LDG.E R5, desc[UR4][R6.64] ;  /* 0x0000000406057981 */ /* 0x000f62000c1e1900 */
[----:B-1----:R-:W-:-:S05]  /*0d30*/  IMAD.WIDE R8, R13, 0x4, R8 ;  /* 0x000000040d087825 */ /* 0x002fca00078e0208 */
[----:B------:R-:W5:Y:S01]  /*0d40*/  LDG.E R12, desc[UR4][R8.64] ;  /* 0x00000004080c7981 */ /* 0x000f62000c1e1900 */
[----:B--2---:R-:W-:-:S04]  /*0d50*/  IMAD.WIDE R14, R3, 0x4, R8 ;  /* 0x00000004030e7825 */ /* 0x004fc800078e0208 */
[----:B----4-:R-:W-:Y:S01]  /*0d60*/  IMAD.WIDE R10, R13, 0x4, R10 ;  /* 0x000000040d0a7825 */ /* 0x010fe200078e020a */
[----:B-----5:R-:W-:-:S03]  /*0d70*/  IADD3 R5, PT, PT, R5, R12, RZ ;  /* 0x0000000c05057210 */ /* 0x020fc60007ffe0ff */
[C---:B------:R-:W-:Y:S02]  /*0d80*/  IMAD.WIDE R12, R3.reuse, 0x4, R6 ;  /* 0x00000004030c7825 */ /* 0x040fe400078e0206 */
[----:B------:R0:W-:Y:S04]  /*0d90*/  STG.E desc[UR4][R10.64], R5 ;  /* 0x000000050a007986 */ /* 0x0001e8000c101904 */
[----:B------:R-:W2:Y:S04]  /*0da0*/  LDG.E R18, desc[UR4][R12.64] ;  /* 0x000000040c127981 */ /* 0x000ea8000c1e1900 */
[----:B---3--:R-:W2:Y:S01]  /*0db0*/  LDG.E R19, desc[UR4][R14.64] ;  /* 0x000000040e137981 */ /* 0x008ea2000c1e1900 */
        /* <DEDUP_REMOVED lines=14> */
[----:B------:R-:W-:Y:S01]  /*0ea0*/  IMAD.WIDE R14, R3, 0x4, R18 ;  /* 0x00000004030e7825 */ /* 0x000fe200078e0212 */
[----:B------:R-:W-:-:S02]  /*0eb0*/  IADD3 R4, PT, PT, R4, 0x4, RZ ;  /* 0x0000000404047810 */ /* 0x000fc40007ffe0ff */
[----:B--2---:R-:W-:-:S05]  /*0ec0*/  IADD3 R5, PT, PT, R10, R13, RZ ;  /* 0x0000000d0a057210 */ /* 0x004fca0007ffe0ff */
[----:B------:R1:W-:Y:S02]  /*0ed0*/  STG.E desc[UR4][R14.64], R5 ;  /* 0x000000050e007986 */ /* 0x0003e4000c101904 */
.L_x_4:
[----:B------:R-:W-:Y:S05]  /*0ee0*/  @!P1 EXIT ;  /* 0x000000000000994d */ /* 0x000fea0003800000 */
[----:B------:R-:W0:Y:S01]  /*0ef0*/  LDC.64 R6, c[0x0][0x390] ;  /* 0x0000e400ff067b82 */ /* 0x000e220000000a00 */
[----:B-123--:R-:W-:Y:S01]  /*0f00*/  IMAD R17, R4, R3, R0 ;  /* 0x0000000304117224 */ /* 0x00efe200078e0200 */
[----:B------:R-:W-:-:S06]  /*0f10*/  IADD3 R2, PT, PT, -R2, RZ, RZ ;  /* 0x000000ff02027210 */ /* 0x000fcc0007ffe1ff */
[----:B------:R-:W1:Y:S08]  /*0f20*/  LDC.64 R8, c[0x0][0x380] ;  /* 0x0000e000ff087b82 */ /* 0x000e700000000a00 */
[----:B------:R-:W2:Y:S02]  /*0f30*/  LDC.64 R10, c[0x0][0x388] ;  /* 0x0000e200ff0a7b82 */ /* 0x000ea40000000a00 */
.L_x_5:
[----:B-1----:R-:W-:-:S04]  /*0f40*/  IMAD.WIDE R4, R17, 0x4, R8 ;  /* 0x0000000411047825 */ /* 0x002fc800078e0208 */
[C---:B--2---:R-:W-:Y:S02]  /*0f50*/  IMAD.WIDE R12, R17.reuse, 0x4, R10 ;  /* 0x00000004110c7825 */ /* 0x044fe400078e020a */
[----:B------:R-:W2:Y:S04]  /*0f60*/  LDG.E R4, desc[UR4][R4.64] ;  /* 0x0000000404047981 */ /* 0x000ea8000c1e1900 */
[----:B------:R-:W2:Y:S01]  /*0f70*/  LDG.E R13, desc[UR4][R12.64] ;  /* 0x000000040c0d7981 */ /* 0x000ea2000c1e1900 */
[----:B------:R-:W-:Y:S01]  /*0f80*/  IADD3 R2, PT, PT, R2, 0x1, RZ ;  /* 0x0000000102027810 */ /* 0x000fe20007ffe0ff */
[C---:B0--3--:R-:W-:Y:S01]  /*0f90*/  IMAD.WIDE R14, R17.reuse, 0x4, R6 ;  /* 0x00000004110e7825 */ /* 0x049fe200078e0206 */
[----:B------:R-:W-:Y:S02]  /*0fa0*/  IADD3 R17, PT, PT, R17, R3, RZ ;  /* 0x0000000311117210 */ /* 0x000fe40007ffe0ff */
[----:B------:R-:W-:-:S02]  /*0fb0*/  ISETP.NE.AND P0, PT, R2, RZ, PT ;  /* 0x000000ff0200720c */ /* 0x000fc40003f05270 */
[----:B--2---:R-:W-:-:S05]  /*0fc0*/  IADD3 R19, PT, PT, R4, R13, RZ ;  /* 0x0000000d04137210 */ /* 0x004fca0007ffe0ff */
[----:B------:R3:W-:Y:S06]  /*0fd0*/  STG.E desc[UR4][R14.64], R19 ;  /* 0x000000130e007986 */ /* 0x0007ec000c101904 */
[----:B------:R-:W-:Y:S05]  /*0fe0*/  @P0 BRA `(.L_x_5) ;  /* 0xfffffffc00d40947 */ /* 0x000fea000383ffff */
[----:B------:R-:W-:Y:S05]  /*0ff0*/  EXIT ;  /* 0x000000000000794d */ /* 0x000fea0003800000 */
.L_x_6:
        /* <DEDUP_REMOVED lines=16> */
.L_x_14:


//--------------------- .text._Z10addRowWisePiS_S_ii --------------------------
	.section	.text._Z10addRowWisePiS_S_ii,"ax",@progbits
	.align	128
        .global         _Z10addRowWisePiS_S_ii
        .type           _Z10addRowWisePiS_S_ii,@function
        .size           _Z10addRowWisePiS_S_ii,(.L_x_15 - _Z10addRowWisePiS_S_ii)
        .other          _Z10addRowWisePiS_S_ii,@"STO_CUDA_ENTRY STV_DEFAULT"
_Z10addRowWisePiS_S_ii:
.text._Z10addRowWisePiS_S_ii:
        /* <DEDUP_REMOVED lines=9> */
[----:B------:R-:W-:Y:S02]  /*0090*/  IMAD R0, R0, R5, RZ ;  /* 0x0000000500007224 */ /* 0x000fe400078e02ff */
[----:B------:R-:W-:Y:S01]  /*00a0*/  IMAD.MOV.U32 R3, RZ, RZ, RZ ;  /* 0x000000ffff037224 */ /* 0x000fe200078e00ff */
[----:B------:R-:W-:-:S07]  /*00b0*/  ISETP.NE.AND P0, PT, R12, RZ, PT ;  /* 0x000000ff0c00720c */ /* 0x000fce0003f05270 */
[----:B------:R-:W-:Y:S06]  /*00c0*/  @!P1 BRA `(.L_x_7) ;  /* 0x0000000400689947 */ /* 0x000fec0003800000 */
[----:B------:R-:W1:Y:S01]  /*00d0*/  LDCU.128 UR8, c[0x0][0x380] ;  /* 0x00007000ff0877ac */ /* 0x000e620008000c00 */
[----:B------:R-:W-:Y:S01]  /*00e0*/  IMAD.MOV.U32 R6, RZ, RZ, 0x20 ;  /* 0x00000020ff067424 */ /* 0x000fe200078e00ff */
[----:B------:R-:W-:Y:S01]  /*00f0*/  LOP3.LUT R3, R5, 0x7ffffff0, RZ, 0xc0, !PT ;  /* 0x7ffffff005037812 */ /* 0x000fe200078ec0ff */
[----:B------:R-:W-:Y:S01]  /*0100*/  IMAD.MOV.U32 R7, RZ, RZ, 0x0 ;  /* 0x00000000ff077424 */ /* 0x000fe200078e00ff */
[----:B------:R-:W2:Y:S02]  /*0110*/  LDCU.64 UR6, c[0x0][0x390] ;  /* 0x00007200ff0677ac */ /* 0x000ea40008000a00 */
[----:B------:R-:W-:Y:S01]  /*0120*/  IADD3 R2, PT, PT, -R3, RZ, RZ ;  /* 0x000000ff03027210 */ /* 0x000fe20007ffe1ff */
[----:B------:R-:W-:-:S03]  /*0130*/  IMAD.WIDE.U32 R6, R0, 0x4, R6 ;  /* 0x0000000400067825 */ /* 0x000fc600078e0006 */
[C---:B-1----:R-:W-:Y:S02]  /*0140*/  IADD3 R4, P2, PT, R6.reuse, UR10, RZ ;  /* 0x0000000a06047c10 */ /* 0x042fe4000ff5e0ff */
[C---:B------:R-:W-:Y:S02]  /*0150*/  IADD3 R8, P3, PT, R6.reuse, UR8, RZ ;  /* 0x0000000806087c10 */ /* 0x040fe4000ff7e0ff */
[----:B--2---:R-:W-:Y:S02]  /*0160*/  IADD3 R14, P1, PT, R6, UR6, RZ ;  /* 0x00000006060e7c10 */ /* 0x004fe4000ff3e0ff */
[C---:B------:R-:W-:Y:S02]  /*0170*/  IADD3.X R13, PT, PT, R7.reuse, UR11, RZ, P2, !PT ;  /* 0x0000000b070d7c10 */ /* 0x040fe400097fe4ff */
[C---:B------:R-:W-:Y:S02]  /*0180*/  IADD3.X R15, PT, PT, R7.reuse, UR7, RZ, P1, !PT ;  /* 0x00000007070f7c10 */ /* 0x040fe40008ffe4ff */
[----:B------:R-:W-:-:S07]  /*0190*/  IADD3.X R9, PT, PT, R7, UR9, RZ, P3, !PT ;  /* 0x0000000907097c10 */ /* 0x000fce0009ffe4ff */
.L_x_8:
[----:B------:R-:W-:Y:S02]  /*01a0*/  IMAD.MOV.U32 R6, RZ, RZ, R4 ;  /* 0x000000ffff067224 */ /* 0x000fe400078e0004 */
[----:B------:R-:W-:Y:S01]  /*01b0*/  IMAD.MOV.U32 R7, RZ, RZ, R13 ;  /* 0x000000ffff077224 */ /* 0x000fe200078e000d */
[----:B0-----:R-:W2:Y:S04]  /*01c0*/  LDG.E R4, desc[UR4][R8.64+-0x20] ;  /* 0xffffe00408047981 */ /* 0x001ea8000c1e1900 */
[----:B-1----:R-:W2:Y:S01]  /*01d0*/  LDG.E R11, desc[UR4][R6.64+-0x20] ;  /* 0xffffe004060b7981 */ /* 0x002ea2000c1e1900 */
[----:B------:R-:W-:Y:S01]  /*01e0*/  MOV R10, R14 ;  /* 0x0000000e000a7202 */ /* 0x000fe20000000f00 */
[----:B--2---:R-:W-:Y:S02]  /*01f0*/  IMAD.IADD R13, R4, 0x1, R11 ;  /* 0x00000001040d7824 */ /* 0x004fe400078e020b */
[----:B------:R-:W-:-:S05]  /*0200*/  IMAD.MOV.U32 R11, RZ, RZ, R15 ;  /* 0x000000ffff0b7224 */ /* 0x000fca00078e000f */
[----:B------:R0:W-:Y:S04]  /*0210*/  STG.E desc[UR4][R10.64+-0x20], R13 ;  /* 0xffffe00d0a007986 */ /* 0x0001e8000c101904 */
[----:B------:R-:W2:Y:S04]  /*0220*/  LDG.E R4, desc[UR4][R8.64+-0x1c] ;  /* 0xffffe40408047981 */ /* 0x000ea8000c1e1900 */
[----:B------:R-:W2:Y:S02]  /*0230*/  LDG.E R15, desc[UR4][R6.64+-0x1c] ;  /* 0xffffe404060f7981 */ /* 0x000ea4000c1e1900 */
[----:B--2---:R-:W-:-:S05]  /*0240*/  IMAD.IADD R15, R4, 0x1, R15 ;  /* 0x00000001040f7824 */ /* 0x004fca00078e020f */
[----:B------:R1:W-:Y:S04]  /*0250*/  STG.E desc[UR4][R10.64+-0x1c], R15 ;  /* 0xffffe40f0a007986 */ /* 0x0003e8000c101904 */
[----:B------:R-:W2:Y:S04]  /*0260*/  LDG.E R4, desc[UR4][R8.64+-0x18] ;  /* 0xffffe80408047981 */ /* 0x000ea8000c1e1900 */
[----:B------:R-:W2:Y:S02]  /*0270*/  LDG.E R17, desc[UR4][R6.64+-0x18] ;  /* 0xffffe80406117981 */ /* 0x000ea4000c1e1900 */
[----:B--2---:R-:W-:-:S05]  /*0280*/  IMAD.IADD R17, R4, 0x1, R17 ;  /* 0x0000000104117824 */ /* 0x004fca00078e0211 */
[----:B------:R2:W-:Y:S04]  /*0290*/  STG.E desc[UR4][R10.64+-0x18], R17 ;  /* 0xffffe8110a007986 */ /* 0x0005e8000c101904 */
[----:B------:R-:W3:Y:S04]  /*02a0*/  LDG.E R4, desc[UR4][R8.64+-0x14] ;  /* 0xffffec0408047981 */ /* 0x000ee8000c1e1900 */
[----:B------:R-:W3:Y:S02]  /*02b0*/  LDG.E R19, desc[UR4][R6.64+-0x14] ;  /* 0xffffec0406137981 */ /* 0x000ee4000c1e1900 */
[----:B---3--:R-:W-:-:S05]  /*02c0*/  IADD3 R19, PT, PT, R4, R19, RZ ;  /* 0x0000001304137210 */ /* 0x008fca0007ffe0ff */
[----:B------:R3:W-:Y:S04]  /*02d0*/  STG.E desc[UR4][R10.64+-0x14], R19 ;  /* 0xffffec130a007986 */ /* 0x0007e8000c101904 */
[----:B------:R-:W4:Y:S04]  /*02e0*/  LDG.E R4, desc[UR4][R8.64+-0x10] ;  /* 0xfffff00408047981 */ /* 0x000f28000c1e1900 */
[----:B0-----:R-:W4:Y:S02]  /*02f0*/  LDG.E R13, desc[UR4][R6.64+-0x10] ;  /* 0xfffff004060d7981 */ /* 0x001f24000c1e1900 */
[----:B----4-:R-:W-:-:S05]  /*0300*/  IMAD.IADD R13, R4, 0x1, R13 ;  /* 0x00000001040d7824 */ /* 0x010fca00078e020d */
[----:B------:R0:W-:Y:S04]  /*0310*/  STG.E desc[UR4][R10.64+-0x10], R13 ;  /* 0xfffff00d0a007986 */ /* 0x0001e8000c101904 */
[----:B------:R-:W4:Y:S04]  /*0320*/  LDG.E R4, desc[UR4][R8.64+-0xc] ;  /* 0xfffff40408047981 */ /* 0x000f28000c1e1900 */
[----:B-1----:R-:W4:Y:S02]  /*0330*/  LDG.E R15, desc[UR4][R6.64+-0xc] ;  /* 0xfffff404060f7981 */ /* 0x002f24000c1e1900 */
[----:B----4-:R-:W-:-:S05]  /*0340*/  IMAD.IADD R15, R4, 0x1, R15 ;  /* 0x00000001040f7824 */ /* 0x010fca00078e020f */
[----:B------:R1:W-:Y:S04]  /*0350*/  STG.E desc[UR4][R10.64+-0xc], R15 ;  /* 0xfffff40f0a007986 */ /* 0x0003e8000c101904 */
[----:B------:R-:W4:Y:S04]  /*0360*/  LDG.E R4, desc[UR4][R8.64+-0x8] ;  /* 0xfffff80408047981 */ /* 0x000f28000c1e1900 */
[----:B--2---:R-:W4:Y:S02]  /*0370*/  LDG.E R17, desc[UR4][R6.64+-0x8] ;  /* 0xfffff80406117981 */ /* 0x004f24000c1e1900 */
[----:B----4-:R-:W-:-:S05]  /*0380*/  IMAD.IADD R17, R4, 0x1, R17 ;  /* 0x0000000104117824 */ /* 0x010fca00078e0211 */
[----:B------:R2:W-:Y:S04]  /*0390*/  STG.E desc[UR4][R10.64+-0x8], R17 ;  /* 0xfffff8110a007986 */ /* 0x0005e8000c101904 */
[----:B------:R-:W4:Y:S04]  /*03a0*/  LDG.E R4, desc[UR4][R8.64+-0x4] ;  /* 0xfffffc0408047981 */ /* 0x000f28000c1e1900 */
[----:B---3--:R-:W4:Y:S02]  /*03b0*/  LDG.E R19, desc[UR4][R6.64+-0x4] ;  /* 0xfffffc0406137981 */ /* 0x008f24000c1e1900 */
[----:B----4-:R-:W-:-:S05]  /*03c0*/  IADD3 R19, PT, PT, R4, R19, RZ ;  /* 0x0000001304137210 */ /* 0x010fca0007ffe0ff */
        /* <DEDUP_REMOVED lines=20> */
[----:B------:R-:W-:Y:S04]  /*0510*/  STG.E desc[UR4][R10.64+0x10], R13 ;  /* 0x0000100d0a007986 */ /* 0x000fe8000c101904 */
[----:B------:R-:W4:Y:S04]  /*0520*/  LDG.E R4, desc[UR4][R8.64+0x14] ;  /* 0x0000140408047981 */ /* 0x000f28000c1e1900 */
[----:B-1----:R-:W4:Y:S02]  /*0530*/  LDG.E R15, desc[UR4][R6.64+0x14] ;  /* 0x00001404060f7981 */ /* 0x002f24000c1e1900 */
[----:B----4-:R-:W-:-:S05]  /*0540*/  IMAD.IADD R15, R4, 0x1, R15 ;  /* 0x00000001040f7824 */ /* 0x010fca00078e020f */
[----:B------:R0:W-:Y:S04]  /*0550*/  STG.E desc[UR4][R10.64+0x14], R15 ;  /* 0x0000140f0a007986 */ /* 0x0001e8000c101904 */
[----:B------:R-:W4:Y:S04]  /*0560*/  LDG.E R4, desc[UR4][R8.64+0x18] ;  /* 0x0000180408047981 */ /* 0x000f28000c1e1900 */
[----:B--2---:R-:W4:Y:S01]  /*0570*/  LDG.E R17, desc[UR4][R6.64+0x18] ;  /* 0x0000180406117981 */ /* 0x004f22000c1e1900 */
[----:B------:R-:W-:Y:S02]  /*0580*/  VIADD R2, R2, 0x10 ;  /* 0x0000001002027836 */ /* 0x000fe40000000000 */
[----:B----4-:R-:W-:-:S05]  /*0590*/  IMAD.IADD R17, R4, 0x1, R17 ;  /* 0x0000000104117824 */ /* 0x010fca00078e0211 */
[----:B------:R1:W-:Y:S04]  /*05a0*/  STG.E desc[UR4][R10.64+0x18], R17 ;  /* 0x000018110a007986 */ /* 0x0003e8000c101904 */
[----:B------:R2:W4:Y:S04]  /*05b0*/  LDG.E R4, desc[UR4][R8.64+0x1c] ;  /* 0x00001c0408047981 */ /* 0x000528000c1e1900 */
[----:B---3--:R-:W4:Y:S01]  /*05c0*/  LDG.E R19, desc[UR4][R6.64+0x1c] ;  /* 0x00001c0406137981 */ /* 0x008f22000c1e1900 */
[----:B------:R-:W-:Y:S02]  /*05d0*/  ISETP.NE.AND P1, PT, R2, RZ, PT ;  /* 0x000000ff0200720c */ /* 0x000fe40003f25270 */
[----:B------:R-:W-:-:S02]  /*05e0*/  IADD3 R14, P2, PT, R10, 0x40, RZ ;  /* 0x000000400a0e7810 */ /* 0x000fc40007f5e0ff */
[----:B--2---:R-:W-:-:S03]  /*05f0*/  IADD3 R8, P4, PT, R8, 0x40, RZ ;  /* 0x0000004008087810 */ /* 0x004fc60007f9e0ff */
[----:B0-----:R-:W-:Y:S01]  /*0600*/  IMAD.X R15, RZ, RZ, R11, P2 ;  /* 0x000000ffff0f7224 */ /* 0x001fe200010e060b */
[----:B------:R-:W-:Y:S02]  /*0610*/  IADD3.X R9, PT, PT, RZ, R9, RZ, P4, !PT ;  /* 0x00000009ff097210 */ /* 0x000fe400027fe4ff */
[----:B----4-:R-:W-:Y:S02]  /*0620*/  IADD3 R19, PT, PT, R4, R19, RZ ;  /* 0x0000001304137210 */ /* 0x010fe40007ffe0ff */
[----:B------:R-:W-:-:S03]  /*0630*/  IADD3 R4, P3, PT, R6, 0x40, RZ ;  /* 0x0000004006047810 */ /* 0x000fc60007f7e0ff */
[----:B------:R1:W-:Y:S02]  /*0640*/  STG.E desc[UR4][R10.64+0x1c], R19 ;  /* 0x00001c130a007986 */ /* 0x0003e4000c101904 */
[----:B------:R-:W-:Y:S01]  /*0650*/  IMAD.X R13, RZ, RZ, R7, P3 ;  /* 0x000000ffff0d7224 */ /* 0x000fe200018e0607 */
[----:B------:R-:W-:Y:S07]  /*0660*/  @P1 BRA `(.L_x_8) ;  /* 0xfffffff800cc1947 */ /* 0x000fee000383ffff */
.L_x_7:
[----:B0-----:R-:W-:Y:S05]  /*0670*/  @!P0 EXIT ;  /* 0x000000000000894d */ /* 0x001fea0003800000 */
[----:B------:R-:W-:Y:S02]  /*0680*/  ISETP.GE.U32.AND P1, PT, R12, 0x8, PT ;  /* 0x000000080c00780c */ /* 0x000fe40003f26070 */
[----:B------:R-:W-:-:S04]  /*0690*/  LOP3.LUT R4, R5, 0x7, RZ, 0xc0, !PT ;  /* 0x0000000705047812 */ /* 0x000fc800078ec0ff */
[----:B------:R-:W-:-:S07]  /*06a0*/  ISETP.NE.AND P0, PT, R4, RZ, PT ;  /* 0x000000ff0400720c */ /* 0x000fce0003f05270 */
[----:B------:R-:W-:Y:S06]  /*06b0*/  @!P1 BRA `(.L_x_9) ;  /* 0x0000000000d09947 */ /* 0x000fec0003800000 */
[----:B------:R-:W0:Y:S01]  /*06c0*/  LDC.64 R12, c[0x0][0x380] ;  /* 0x0000e000ff0c7b82 */ /* 0x000e220000000a00 */
[C---:B------:R-:W-:Y:S01]  /*06d0*/  IMAD.IADD R7, R0.reuse, 0x1, R3 ;  /* 0x0000000100077824 */ /* 0x040fe200078e0203 */
[----:B------:R-:W2:Y:S06]  /*06e0*/  LDCU.128 UR8, c[0x0][0x380] ;  /* 0x00007000ff0877ac */ /* 0x000eac0008000c00 */
[----:B------:R-:W3:Y:S08]  /*06f0*/  LDC.64 R14, c[0x0][0x388] ;  /* 0x0000e200ff0e7b82 */ /* 0x000ef00000000a00 */
[----:B-1----:R-:W1:Y:S01]  /*0700*/  LDC.64 R10, c[0x0][0x390] ;  /* 0x0000e400ff0a7b82 */ /* 0x002e620000000a00 */
[----:B------:R-:W-:Y:S01]  /*0710*/  IADD3 R18, P1, PT, R0, R3, RZ ;  /* 0x0000000300127210 */ /* 0x000fe20007f3e0ff */
[----:B------:R-:W4:Y:S01]  /*0720*/  LDCU.64 UR6, c[0x0][0x390] ;  /* 0x00007200ff0677ac */ /* 0x000f220008000a00 */
[----:B0-----:R-:W-:-:S06]  /*0730*/  IMAD.WIDE.U32 R12, R7, 0x4, R12 ;  /* 0x00000004070c7825 */ /* 0x001fcc00078e000c */
[----:B------:R-:W5:Y:S01]  /*0740*/  LDG.E R12, desc[UR4][R12.64] ;  /* 0x000000040c0c7981 */ /* 0x000f62000c1e1900 */
[----:B---3--:R-:W-:-:S06]  /*0750*/  IMAD.WIDE.U32 R14, R7, 0x4, R14 ;  /* 0x00000004070e7825 */ /* 0x008fcc00078e000e */
[----:B------:R-:W5:Y:S01]  /*0760*/  LDG.E R15, desc[UR4][R14.64] ;  /* 0x000000040e0f7981 */ /* 0x000f62000c1e1900 */
[----:B------:R-:W-:Y:S02]  /*0770*/  IMAD.X R9, RZ, RZ, RZ, P1 ;  /* 0x000000ffff097224 */ /* 0x000fe400008e06ff */
[----:B------:R-:W-:-:S03]  /*0780*/  IMAD.SHL.U32 R16, R18, 0x4, RZ ;  /* 0x0000000412107824 */ /* 0x000fc600078e00ff */
[----:B------:R-:W-:Y:S02]  /*0790*/  SHF.L.U64.HI R18, R18, 0x2, R9 ;  /* 0x0000000212127819 */ /* 0x000fe40000010209 */
[C---:B--2---:R-:W-:Y:S02]  /*07a0*/  IADD3 R8, P1, PT, R16.reuse, UR8, RZ ;  /* 0x0000000810087c10 */ /* 0x044fe4000ff3e0ff */
[----:B------:R-:W-:Y:S02]  /*07b0*/  IADD3 R6, P2, PT, R16, UR10, RZ ;  /* 0x0000000a10067c10 */ /* 0x000fe4000ff5e0ff */
[----:B------:R-:W-:Y:S02]  /*07c0*/  IADD3.X R9, PT, PT, R18, UR9, RZ, P1, !PT ;  /* 0x0000000912097c10 */ /* 0x000fe40008ffe4ff */
[----:B-----5:R-:W-:Y:S01]  /*07d0*/  IADD3 R17, PT, PT, R12, R15, RZ ;  /* 0x0000000f0c117210 */ /* 0x020fe20007ffe0ff */
[----:B-1----:R-:W-:Y:S01]  /*07e0*/  IMAD.WIDE.U32 R12, R7, 0x4, R10 ;  /* 0x00000004070c7825 */ /* 0x002fe200078e000a */
[----:B------:R-:W-:-:S04]  /*07f0*/  IADD3.X R7, PT, PT, R18, UR11, RZ, P2, !PT ;  /* 0x0000000b12077c10 */ /* 0x000fc800097fe4ff */
[----:B------:R0:W-:Y:S04]  /*0800*/  STG.E desc[UR4][R12.64], R17 ;  /* 0x000000110c007986 */ /* 0x0001e8000c101904 */
[----:B------:R-:W2:Y:S04]  /*0810*/  LDG.E R2, desc[UR4][R8.64+0x4] ;  /* 0x0000040408027981 */ /* 0x000ea8000c1e1900 */
[----:B------:R-:W2:Y:S01]  /*0820*/  LDG.E R15, desc[UR4][R6.64+0x4] ;  /* 0x00000404060f7981 */ /* 0x000ea2000c1e1900 */
[----:B----4-:R-:W-:-:S04]  /*0830*/  IADD3 R10, P1, PT, R16, UR6, RZ ;  /* 0x00000006100a7c10 */ /* 0x010fc8000ff3e0ff */
[----:B------:R-:W-:Y:S01]  /*0840*/  IADD3.X R11, PT, PT, R18, UR7, RZ, P1, !PT ;  /* 0x00000007120b7c10 */ /* 0x000fe20008ffe4ff */
[----:B--2---:R-:W-:-:S05]  /*0850*/  IMAD.IADD R15, R2, 0x1, R15 ;  /* 0x00000001020f7824 */ /* 0x004fca00078e020f */
[----:B------:R1:W-:Y:S04]  /*0860*/  STG.E desc[UR4][R10.64+0x4], R15 ;  /* 0x0000040f0a007986 */ /* 0x0003e8000c101904 */
[----:B------:R-:W2:Y:S04]  /*0870*/  LDG.E R2, desc[UR4][R8.64+0x8] ;  /* 0x0000080408027981 */ /* 0x000ea8000c1e1900 */
[----:B------:R-:W2:Y:S02]  /*0880*/  LDG.E R19, desc[UR4][R6.64+0x8] ;  /* 0x0000080406137981 */ /* 0x000ea4000c1e1900 */
[----:B--2---:R-:W-:-:S05]  /*0890*/  IMAD.IADD R19, R2, 0x1, R19 ;  /* 0x0000000102137824 */ /* 0x004fca00078e0213 */
[----:B------:R2:W-:Y:S04]  /*08a0*/  STG.E desc[UR4][R10.64+0x8], R19 ;  /* 0x000008130a007986 */ /* 0x0005e8000c101904 */
[----:B------:R-:W3:Y:S04]  /*08b0*/  LDG.E R2, desc[UR4][R8.64+0xc] ;  /* 0x00000c0408027981 */ /* 0x000ee8000c1e1900 */
[----:B0-----:R-:W3:Y:S02]  /*08c0*/  LDG.E R13, desc[UR4][R6.64+0xc] ;  /* 0x00000c04060d7981 */ /* 0x001ee4000c1e1900 */
[----:B---3--:R-:W-:-:S05]  /*08d0*/  IMAD.IADD R13, R2, 0x1, R13 ;  /* 0x00000001020d7824 */ /* 0x008fca00078e020d */
[----:B------:R0:W-:Y:S04]  /*08e0*/  STG.E desc[UR4][R10.64+0xc], R13 ;  /* 0x00000c0d0a007986 */ /* 0x0001e8000c101904 */
[----:B------:R-:W3:Y:S04]  /*08f0*/  LDG.E R2, desc[UR4][R8.64+0x10] ;  /* 0x0000100408027981 */ /* 0x000ee8000c1e1900 */
[----:B------:R-:W3:Y:S02]  /*0900*/  LDG.E R17, desc[UR4][R6.64+0x10] ;  /* 0x0000100406117981 */ /* 0x000ee4000c1e1900 */
[----:B---3--:R-:W-:-:S05]  /*0910*/  IADD3 R17, PT, PT, R2, R17, RZ ;  /* 0x0000001102117210 */ /* 0x008fca0007ffe0ff */
        /* <DEDUP_REMOVED lines=9> */
[----:B------:R-:W2:Y:S04]  /*09b0*/  LDG.E R2, desc[UR4][R8.64+0x1c] ;  /* 0x00001c0408027981 */ /* 0x000ea8000c1e1900 */
[----:B0-----:R-:W2:Y:S01]  /*09c0*/  LDG.E R13, desc[UR4][R6.64+0x1c] ;  /* 0x00001c04060d7981 */ /* 0x001ea2000c1e1900 */
[----:B------:R-:W-:Y:S01]  /*09d0*/  VIADD R3, R3, 0x8 ;  /* 0x0000000803037836 */ /* 0x000fe20000000000 */
[----:B--2---:R-:W-:-:S05]  /*09e0*/  IADD3 R13, PT, PT, R2, R13, RZ ;  /* 0x0000000d020d7210 */ /* 0x004fca0007ffe0ff */
[----:B------:R3:W-:Y:S02]  /*09f0*/  STG.E desc[UR4][R10.64+0x1c], R13 ;  /* 0x00001c0d0a007986 */ /* 0x0007e4000c101904 */
.L_x_9:
[----:B------:R-:W-:Y:S05]  /*0a00*/  @!P0 EXIT ;  /* 0x000000000000894d */ /* 0x000fea0003800000 */
[----:B------:R-:W-:Y:S02]  /*0a10*/  ISETP.GE.U32.AND P1, PT, R4, 0x4, PT ;  /* 0x000000040400780c */ /* 0x000fe40003f26070 */
[----:B------:R-:W-:-:S04]  /*0a20*/  LOP3.LUT R5, R5, 0x3, RZ, 0xc0, !PT ;  /* 0x0000000305057812 */ /* 0x000fc800078ec0ff */
[----:B------:R-:W-:-:S07]  /*0a30*/  ISETP.NE.AND P0, PT, R5, RZ, PT ;  /* 0x000000ff0500720c */ /* 0x000fce0003f05270 */
[----:B------:R-:W-:Y:S06]  /*0a40*/  @!P1 BRA `(.L_x_10) ;  /* 0x0000000000909947 */ /* 0x000fec0003800000 */
[----:B------:R-:W0:Y:S01]  /*0a50*/  LDC.64 R6, c[0x0][0x380] ;  /* 0x0000e000ff067b82 */ /* 0x000e220000000a00 */
[C---:B-1-3--:R-:W-:Y:S01]  /*0a60*/  IMAD.IADD R19, R0.reuse, 0x1, R3 ;  /* 0x0000000100137824 */ /* 0x04afe200078e0203 */
[----:B------:R-:W1:Y:S06]  /*0a70*/  LDCU.128 UR8, c[0x0][0x380] ;  /* 0x00007000ff0877ac */ /* 0x000e6c0008000c00 */
[----:B------:R-:W2:Y:S08]  /*0a80*/  LDC.64 R8, c[0x0][0x388] ;  /* 0x0000e200ff087b82 */ /* 0x000eb00000000a00 */
[----:B------:R-:W3:Y:S01]  /*0a90*/  LDC.64 R14, c[0x0][0x390] ;  /* 0x0000e400ff0e7b82 */ /* 0x000ee20000000a00 */
[----:B------:R-:W-:Y:S01]  /*0aa0*/  IADD3 R2, P1, PT, R0, R3, RZ ;  /* 0x0000000300027210 */ /* 0x000fe20007f3e0ff */
[----:B------:R-:W4:Y:S01]  /*0ab0*/  LDCU.64 UR6, c[0x0][0x390] ;  /* 0x00007200ff0677ac */ /* 0x000f220008000a00 */
[----:B0-----:R-:W-:-:S06]  /*0ac0*/  IMAD.WIDE.U32 R10, R19, 0x4, R6 ;  /* 0x00000004130a7825 */ /* 0x001fcc00078e0006 */
[----:B------:R-:W5:Y:S01]  /*0ad0*/  LDG.E R10, desc[UR4][R10.64] ;  /* 0x000000040a0a7981 */ /* 0x000f62000c1e1900 */
[----:B--2---:R-:W-:-:S06]  /*0ae0*/  IMAD.WIDE.U32 R12, R19, 0x4, R8 ;  /* 0x00000004130c7825 */ /* 0x004fcc00078e0008 */
[----:B------:R-:W5:Y:S01]  /*0af0*/  LDG.E R13, desc[UR4][R12.64] ;  /* 0x000000040c0d7981 */ /* 0x000f62000c1e1900 */
[----:B------:R-:W-:Y:S01]  /*0b00*/  IMAD.SHL.U32 R16, R2, 0x4, RZ ;  /* 0x0000000402107824 */ /* 0x000fe200078e00ff */
[----:B------:R-:W-:Y:S01]  /*0b10*/  IADD3.X R7, PT, PT, RZ, RZ, RZ, P1, !PT ;  /* 0x000000ffff077210 */ /* 0x000fe20000ffe4ff */
[----:B---3--:R-:W-:-:S03]  /*0b20*/  IMAD.WIDE.U32 R14, R19, 0x4, R14 ;  /* 0x00000004130e7825 */ /* 0x008fc600078e000e */
[----:B------:R-:W-:Y:S02]  /*0b30*/  SHF.L.U64.HI R4, R2, 0x2, R7 ;  /* 0x0000000202047819 */ /* 0x000fe40000010207 */
[C---:B-1----:R-:W-:Y:S02]  /*0b40*/  IADD3 R8, P1, PT, R16.reuse, UR8, RZ ;  /* 0x0000000810087c10 */ /* 0x042fe4000ff3e0ff */
[----:B------:R-:W-:Y:S02]  /*0b50*/  IADD3 R6, P2, PT, R16, UR10, RZ ;  /* 0x0000000a10067c10 */ /* 0x000fe4000ff5e0ff */
[C---:B------:R-:W-:Y:S02]  /*0b60*/  IADD3.X R9, PT, PT, R4.reuse, UR9, RZ, P1, !PT ;  /* 0x0000000904097c10 */ /* 0x040fe40008ffe4ff */
[----:B------:R-:W-:Y:S01]  /*0b70*/  IADD3.X R7, PT, PT, R4, UR11, RZ, P2, !PT ;  /* 0x0000000b04077c10 */ /* 0x000fe200097fe4ff */
[----:B-----5:R-:W-:-:S05]  /*0b80*/  IMAD.IADD R17, R10, 0x1, R13 ;  /* 0x000000010a117824 */ /* 0x020fca00078e020d */
[----:B------:R0:W-:Y:S04]  /*0b90*/  STG.E desc[UR4][R14.64], R17 ;  /* 0x000000110e007986 */ /* 0x0001e8000c101904 */
[----:B------:R-:W2:Y:S04]  /*0ba0*/  LDG.E R2, desc[UR4][R8.64+0x4] ;  /* 0x0000040408027981 */ /* 0x000ea8000c1e1900 */
[----:B------:R-:W2:Y:S01]  /*0bb0*/  LDG.E R13, desc[UR4][R6.64+0x4] ;  /* 0x00000404060d7981 */ /* 0x000ea2000c1e1900 */
[----:B----4-:R-:W-:-:S04]  /*0bc0*/  IADD3 R10, P1, PT, R16, UR6, RZ ;  /* 0x00000006100a7c10 */ /* 0x010fc8000ff3e0ff */
[----:B------:R-:W-:Y:S02]  /*0bd0*/  IADD3.X R11, PT, PT, R4, UR7, RZ, P1, !PT ;  /* 0x00000007040b7c10 */ /* 0x000fe40008ffe4ff */
[----:B--2---:R-:W-:-:S05]  /*0be0*/  IADD3 R13, PT, PT, R2, R13, RZ ;  /* 0x0000000d020d7210 */ /* 0x004fca0007ffe0ff */
[----:B------:R2:W-:Y:S04]  /*0bf0*/  STG.E desc[UR4][R10.64+0x4], R13 ;  /* 0x0000040d0a007986 */ /* 0x0005e8000c101904 */
[----:B------:R-:W3:Y:S04]  /*0c00*/  LDG.E R2, desc[UR4][R8.64+0x8] ;  /* 0x0000080408027981 */ /* 0x000ee8000c1e1900 */
[----:B------:R-:W3:Y:S02]  /*0c10*/  LDG.E R19, desc[UR4][R6.64+0x8] ;  /* 0x0000080406137981 */ /* 0x000ee4000c1e1900 */
[----:B---3--:R-:W-:-:S05]  /*0c20*/  IMAD.IADD R19, R2, 0x1, R19 ;  /* 0x0000000102137824 */ /* 0x008fca00078e0213 */
[----:B------:R2:W-:Y:S04]  /*0c30*/  STG.E desc[UR4][R10.64+0x8], R19 ;  /* 0x000008130a007986 */ /* 0x0005e8000c101904 */
[----:B------:R-:W3:Y:S04]  /*0c40*/  LDG.E R2, desc[UR4][R8.64+0xc] ;  /* 0x00000c0408027981 */ /* 0x000ee8000c1e1900 */
[----:B0-----:R-:W3:Y:S01]  /*0c50*/  LDG.E R15, desc[UR4][R6.64+0xc] ;  /* 0x00000c04060f7981 */ /* 0x001ee2000c1e1900 */
[----:B------:R-:W-:Y:S01]  /*0c60*/  IADD3 R3, PT, PT, R3, 0x4, RZ ;  /* 0x0000000403037810 */ /* 0x000fe20007ffe0ff */
[----:B---3--:R-:W-:-:S05]  /*0c70*/  IMAD.IADD R15, R2, 0x1, R15 ;  /* 0x00000001020f7824 */ /* 0x008fca00078e020f */
[----:B------:R2:W-:Y:S02]  /*0c80*/  STG.E desc[UR4][R10.64+0xc], R15 ;  /* 0x00000c0f0a007986 */ /* 0x0005e4000c101904 */
.L_x_10:
[----:B------:R-:W-:Y:S05]  /*0c90*/  @!P0 EXIT ;  /* 0x000000000000894d */ /* 0x000fea0003800000 */
[----:B------:R-:W0:Y:S01]  /*0ca0*/  LDC.64 R6, c[0x0][0x390] ;  /* 0x0000e400ff067b82 */ /* 0x000e220000000a00 */
[----:B--23--:R-:W-:Y:S02]  /*0cb0*/  IMAD.IADD R13, R0, 0x1, R3 ;  /* 0x00000001000d7824 */ /* 0x00cfe400078e0203 */
[----:B------:R-:W-:-:S05]  /*0cc0*/  IMAD.MOV R0, RZ, RZ, -R5 ;  /* 0x000000ffff007224 */ /* 0x000fca00078e0a05 */
[----:B------:R-:W2:Y:S08]  /*0cd0*/  LDC.64 R8, c[0x0][0x388] ;  /* 0x0000e200ff087b82 */ /* 0x000eb00000000a00 */
[----:B-1----:R-:W1:Y:S01]  /*0ce0*/  LDC.64 R10, c[0x0][0x380] ;  /* 0x0000e000ff0a7b82 */ /* 0x002e620000000a00 */
[----:B0-----:R-:W-:-:S04]  /*0cf0*/  IMAD.WIDE.U32 R2, R13, 0x4, R6 ;  /* 0x000000040d027825 */ /* 0x001fc800078e0006 */
[----:B--2---:R-:W-:-:S04]  /*0d00*/  IMAD.WIDE.U32 R6, R13, 0x4, R8 ;  /* 0x000000040d067825 */ /* 0x004fc800078e0008 */
[----:B-1----:R-:W-:Y:S01]  /*0d10*/  IMAD.WIDE.U32 R8, R13, 0x4, R10 ;  /* 0x000000040d087825 */ /* 0x002fe200078e000a */
[----:B------:R-:W-:-:S03]  /*0d20*/  MOV R13, R3 ;  /* 0x00000003000d7202 */ /* 0x000fc60000000f00 */
[----:B------:R-:W-:Y:S02]  /*0d30*/  IMAD.MOV.U32 R10, RZ, RZ, R2 ;  /* 0x000000ffff0a7224 */ /* 0x000fe400078e0002 */
[----:B------:R-:W-:-:S07]  /*0d40*/  IMAD.MOV.U32 R11, RZ, RZ, R7 ;  /* 0x000000ffff0b7224 */ /* 0x000fce00078e0007 */
.L_x_11:
[----:B0-----:R-:W-:Y:S01]  /*0d50*/  MOV R2, R8 ;  /* 0x0000000800027202 */ /* 0x001fe20000000f00 */
[----:B------:R-:W-:Y:S01]  /*0d60*/  IMAD.MOV.U32 R3, RZ, RZ, R9 ;  /* 0x000000ffff037224 */ /* 0x000fe200078e0009 */
[----:B------:R-:W-:Y:S01]  /*0d70*/  MOV R5, R11 ;  /* 0x0000000b00057202 */ /* 0x000fe20000000f00 */
[----:B------:R-:W-:-:S03]  /*0d80*/  IMAD.MOV.U32 R4, RZ, RZ, R6 ;  /* 0x000000ffff047224 */ /* 0x000fc600078e0006 */
[----:B------:R0:W2:Y:S04]  /*0d90*/  LDG.E R2, desc[UR4][R2.64] ;  /* 0x0000000402027981 */ /* 0x0000a8000c1e1900 */
[----:B------:R-:W2:Y:S01]  /*0da0*/  LDG.E R5, desc[UR4][R4.64] ;  /* 0x0000000404057981 */ /* 0x000ea2000c1e1900 */
[----:B------:R-:W-:Y:S01]  /*0db0*/  VIADD R0, R0, 0x1 ;  /* 0x0000000100007836 */ /* 0x000fe20000000000 */
[----:B------:R-:W-:Y:S02]  /*0dc0*/  IADD3 R8, P3, PT, R8, 0x4, RZ ;  /* 0x0000000408087810 */ /* 0x000fe40007f7e0ff */
[----:B------:R-:W-:Y:S02]  /*0dd0*/  IADD3 R6, P2, PT, R6, 0x4, RZ ;  /* 0x0000000406067810 */ /* 0x000fe40007f5e0ff */
[----:B------:R-:W-:Y:S01]  /*0de0*/  ISETP.NE.AND P0, PT, R0, RZ, PT ;  /* 0x000000ff0000720c */ /* 0x000fe20003f05270 */
[----:B------:R-:W-:Y:S01]  /*0df0*/  IMAD.X R9, RZ, RZ, R9, P3 ;  /* 0x000000ffff097224 */ /* 0x000fe200018e0609 */
[----:B0-----:R-:W-:-:S02]  /*0e00*/  MOV R3, R13 ;  /* 0x0000000d00037202 */ /* 0x001fc40000000f00 */
[----:B------:R-:W-:Y:S01]  /*0e10*/  IADD3.X R11, PT, PT, RZ, R11, RZ, P2, !PT ;  /* 0x0000000bff0b7210 */ /* 0x000fe200017fe4ff */
[----:B--2---:R-:W-:Y:S02]  /*0e20*/  IMAD.IADD R7, R2, 0x1, R5 ;  /* 0x0000000102077824 */ /* 0x004fe400078e0205 */
[----:B------:R-:W-:Y:S01]  /*0e30*/  IMAD.MOV.U32 R2, RZ, RZ, R10 ;  /* 0x000000ffff027224 */ /* 0x000fe200078e000a */
[----:B------:R-:W-:-:S04]  /*0e40*/  IADD3 R10, P1, PT, R10, 0x4, RZ ;  /* 0x000000040a0a7810 */ /* 0x000fc80007f3e0ff */
[----:B------:R0:W-:Y:S01]  /*0e50*/  STG.E desc[UR4][R2.64], R7 ;  /* 0x0000000702007986 */ /* 0x0001e2000c101904 */
[----:B------:R-:W-:Y:S01]  /*0e60*/  IMAD.X R13, RZ, RZ, R13, P1 ;  /* 0x000000ffff0d7224 */ /* 0x000fe200008e060d */
[----:B------:R-:W-:Y:S07]  /*0e70*/  @P0 BRA `(.L_x_11) ;  /* 0xfffffffc00b40947 */ /* 0x000fee000383ffff */
[----:B------:R-:W-:Y:S05]  /*0e80*/  EXIT ;  /* 0x000000000000794d */ /* 0x000fea0003800000 */
.L_x_12:
        /* <DEDUP_REMOVED lines=15> */
.L_x_15:


//--------------------- .nv.shared.reserved.0     --------------------------
	.section	.nv.shared.reserved.0,"aw",@nobits
	.weak		__nv_reservedSMEM_offset_0_alias
	.size		__nv_reservedSMEM_offset_0_alias, 0, 64
	.other		__nv_reservedSMEM_offset_0_alias,@"STO_CUDA_RESERVED_SHARED STV_DEFAULT"
__nv_reservedSMEM_offset_0_alias:
	.zero		0
	.zero		64


//--------------------- .nv.constant0._Z14addElementWisePiS_S_ii --------------------------
	.section	.nv.constant0._Z14addElementWisePiS_S_ii,"a",@progbits
	.sectionflags	@""
	.align	4
.nv.constant0._Z14addElementWisePiS_S_ii:
	.zero		928


//--------------------- .nv.constant0._Z13addColumnWisePiS_S_ii --------------------------
	.section	.nv.constant0._Z13addColumnWisePiS_S_ii,"a",@progbits
	.sectionflags	@""
	.align	4
.nv.constant0._Z13addColumnWisePiS_S_ii:
	.zero		928


//--------------------- .nv.constant0._Z10addRowWisePiS_S_ii --------------------------
	.section	.nv.constant0._Z10addRowWisePiS_S_ii,"a",@progbits
	.sectionflags	@""
	.align	4
.nv.constant0._Z10addRowWisePiS_S_ii:
	.zero		928


//--------------------- SYMBOLS --------------------------

	.type		.nv.reservedSmem.offset0,@object
	.size		.nv.reservedSmem.offset0,0x4
